//
// Generated by NVIDIA NVVM Compiler
//
// Compiler Build ID: CL-36424714
// Cuda compilation tools, release 13.0, V13.0.88
// Based on NVVM 20.0.0
//

.version 9.0
.target sm_100
.address_size 64

	// .globl	dvdiqqe_batch_f32

.visible .entry dvdiqqe_batch_f32(
	.param .u64 .ptr .align 1 dvdiqqe_batch_f32_param_0,
	.param .u64 .ptr .align 1 dvdiqqe_batch_f32_param_1,
	.param .u64 .ptr .align 1 dvdiqqe_batch_f32_param_2,
	.param .u32 dvdiqqe_batch_f32_param_3,
	.param .u64 .ptr .align 1 dvdiqqe_batch_f32_param_4,
	.param .u64 .ptr .align 1 dvdiqqe_batch_f32_param_5,
	.param .u64 .ptr .align 1 dvdiqqe_batch_f32_param_6,
	.param .u64 .ptr .align 1 dvdiqqe_batch_f32_param_7,
	.param .u32 dvdiqqe_batch_f32_param_8,
	.param .u32 dvdiqqe_batch_f32_param_9,
	.param .u32 dvdiqqe_batch_f32_param_10,
	.param .f32 dvdiqqe_batch_f32_param_11,
	.param .u32 dvdiqqe_batch_f32_param_12,
	.param .u64 .ptr .align 1 dvdiqqe_batch_f32_param_13,
	.param .u64 .ptr .align 1 dvdiqqe_batch_f32_param_14,
	.param .u64 .ptr .align 1 dvdiqqe_batch_f32_param_15,
	.param .u64 .ptr .align 1 dvdiqqe_batch_f32_param_16
)
{
	.reg .pred 	%p<98>;
	.reg .b16 	%rs<52>;
	.reg .b32 	%r<211>;
	.reg .b32 	%f<524>;
	.reg .b64 	%rd<107>;

	ld.param.u64 	%rd56, [dvdiqqe_batch_f32_param_0];
	ld.param.u64 	%rd57, [dvdiqqe_batch_f32_param_1];
	ld.param.u64 	%rd58, [dvdiqqe_batch_f32_param_2];
	ld.param.u64 	%rd48, [dvdiqqe_batch_f32_param_4];
	ld.param.u64 	%rd49, [dvdiqqe_batch_f32_param_5];
	ld.param.u64 	%rd50, [dvdiqqe_batch_f32_param_6];
	ld.param.u64 	%rd51, [dvdiqqe_batch_f32_param_7];
	ld.param.u32 	%r106, [dvdiqqe_batch_f32_param_8];
	ld.param.u32 	%r104, [dvdiqqe_batch_f32_param_10];
	ld.param.u32 	%r105, [dvdiqqe_batch_f32_param_12];
	ld.param.u64 	%rd52, [dvdiqqe_batch_f32_param_13];
	ld.param.u64 	%rd53, [dvdiqqe_batch_f32_param_14];
	ld.param.u64 	%rd54, [dvdiqqe_batch_f32_param_15];
	ld.param.u64 	%rd55, [dvdiqqe_batch_f32_param_16];
	cvta.to.global.u64 	%rd88, %rd58;
	cvta.to.global.u64 	%rd92, %rd56;
	cvta.to.global.u64 	%rd87, %rd57;
	mov.u32 	%r1, %ctaid.x;
	setp.ge.s32 	%p1, %r1, %r106;
	@%p1 bra 	$L__BB0_101;
	ld.param.u32 	%r148, [dvdiqqe_batch_f32_param_9];
	setp.lt.s32 	%p2, %r148, 1;
	setp.ge.s32 	%p3, %r104, %r148;
	or.pred  	%p4, %p2, %p3;
	@%p4 bra 	$L__BB0_101;
	cvta.to.global.u64 	%rd59, %rd48;
	mul.wide.u32 	%rd60, %r1, 4;
	add.s64 	%rd61, %rd59, %rd60;
	ld.global.nc.u32 	%r107, [%rd61];
	cvta.to.global.u64 	%rd62, %rd49;
	add.s64 	%rd63, %rd62, %rd60;
	ld.global.nc.u32 	%r108, [%rd63];
	cvta.to.global.u64 	%rd64, %rd50;
	add.s64 	%rd65, %rd64, %rd60;
	ld.global.nc.f32 	%f1, [%rd65];
	cvta.to.global.u64 	%rd66, %rd51;
	add.s64 	%rd67, %rd66, %rd60;
	ld.global.nc.f32 	%f2, [%rd67];
	min.s32 	%r109, %r107, %r108;
	setp.lt.s32 	%p5, %r109, 1;
	@%p5 bra 	$L__BB0_101;
	ld.param.u32 	%r149, [dvdiqqe_batch_f32_param_9];
	shl.b32 	%r4, %r107, 1;
	add.s32 	%r5, %r4, -1;
	add.s32 	%r6, %r5, %r104;
	mul.lo.s32 	%r110, %r149, %r1;
	cvta.to.global.u64 	%rd68, %rd52;
	mul.wide.u32 	%rd69, %r110, 4;
	add.s64 	%rd4, %rd68, %rd69;
	cvta.to.global.u64 	%rd70, %rd53;
	add.s64 	%rd5, %rd70, %rd69;
	cvta.to.global.u64 	%rd71, %rd54;
	add.s64 	%rd6, %rd71, %rd69;
	cvta.to.global.u64 	%rd72, %rd55;
	add.s64 	%rd7, %rd72, %rd69;
	add.s32 	%r111, %r107, 1;
	cvt.rn.f32.u32 	%f198, %r111;
	mov.f32 	%f199, 0f40000000;
	div.rn.f32 	%f3, %f199, %f198;
	add.s32 	%r112, %r108, 1;
	cvt.rn.f32.u32 	%f200, %r112;
	div.rn.f32 	%f4, %f199, %f200;
	cvt.rn.f32.u32 	%f201, %r4;
	div.rn.f32 	%f5, %f199, %f201;
	mov.u32 	%r113, %tid.x;
	setp.ne.s32 	%p6, %r113, 0;
	@%p6 bra 	$L__BB0_98;
	setp.ne.s32 	%p7, %r105, 0;
	@%p7 bra 	$L__BB0_37;
	ld.param.f32 	%f416, [dvdiqqe_batch_f32_param_11];
	ld.param.u32 	%r152, [dvdiqqe_batch_f32_param_9];
	neg.s32 	%r158, %r152;
	add.s32 	%r135, %r104, %r4;
	neg.s32 	%r156, %r135;
	mov.b32 	%r167, 0;
	mov.b16 	%rs39, 0;
	mov.f32 	%f407, 0f00000000;
	mov.b32 	%r157, 1;
	mov.b32 	%r155, -1;
	mov.u64 	%rd89, %rd4;
	mov.u64 	%rd90, %rd7;
	mov.u64 	%rd91, %rd6;
	mov.u64 	%rd93, %rd5;
	mov.f32 	%f408, %f407;
	mov.u32 	%r166, %r167;
	mov.f32 	%f431, %f407;
	mov.f32 	%f430, %f407;
	mov.u16 	%rs38, %rs39;
	mov.f32 	%f411, %f407;
	mov.u32 	%r169, %r167;
	mov.f32 	%f428, %f407;
	mov.f32 	%f427, %f407;
	mov.u32 	%r163, %r167;
	mov.f32 	%f426, %f407;
	mov.f32 	%f425, %f407;
	mov.f32 	%f417, %f407;
	mov.f32 	%f418, %f407;
	mov.f32 	%f419, %f407;
	mov.f32 	%f420, %f407;
$L__BB0_6:
	.pragma "nounroll";
	mov.f32 	%f10, %f411;
	mov.f32 	%f7, %f408;
	ld.global.nc.f32 	%f20, [%rd87];
	abs.f32 	%f335, %f20;
	setp.equ.f32 	%p66, %f335, 0f7F800000;
	@%p66 bra 	$L__BB0_36;
	ld.param.f32 	%f405, [dvdiqqe_batch_f32_param_11];
	setp.leu.f32 	%p67, %f405, 0f00000000;
	ld.global.nc.f32 	%f337, [%rd92];
	sub.f32 	%f338, %f20, %f337;
	abs.f32 	%f339, %f338;
	setp.lt.f32 	%p68, %f339, %f405;
	selp.f32 	%f416, %f416, %f338, %p68;
	mov.f32 	%f421, 0f00000000;
	@%p67 bra 	$L__BB0_9;
	ld.param.f32 	%f406, [dvdiqqe_batch_f32_param_11];
	abs.f32 	%f340, %f416;
	div.rn.f32 	%f421, %f340, %f406;
$L__BB0_9:
	ld.param.u32 	%r147, [dvdiqqe_batch_f32_param_3];
	setp.eq.s32 	%p69, %r147, 0;
	mov.f32 	%f422, 0f7FC00000;
	@%p69 bra 	$L__BB0_11;
	ld.global.nc.f32 	%f422, [%rd88];
$L__BB0_11:
	abs.f32 	%f342, %f422;
	setp.equ.f32 	%p70, %f342, 0f7F800000;
	max.f32 	%f343, %f421, 0f00000000;
	selp.f32 	%f408, %f343, %f422, %p70;
	setp.eq.s32 	%p71, %r155, -1;
	selp.f32 	%f344, %f408, %f7, %p71;
	selp.f32 	%f345, %f20, %f407, %p71;
	sub.f32 	%f27, %f20, %f345;
	setp.gt.f32 	%p72, %f408, %f344;
	sub.f32 	%f346, %f27, %f419;
	add.f32 	%f347, %f420, %f346;
	sub.f32 	%f348, %f347, %f420;
	sub.f32 	%f349, %f348, %f346;
	selp.f32 	%f420, %f347, %f420, %p72;
	selp.f32 	%f419, %f349, %f419, %p72;
	setp.geu.f32 	%p73, %f408, %f344;
	@%p73 bra 	$L__BB0_13;
	neg.f32 	%f350, %f27;
	sub.f32 	%f351, %f350, %f417;
	add.f32 	%f30, %f418, %f351;
	sub.f32 	%f352, %f30, %f418;
	sub.f32 	%f417, %f352, %f351;
	mov.f32 	%f418, %f30;
$L__BB0_13:
	add.s32 	%r136, %r157, -1;
	setp.lt.s32 	%p74, %r136, %r104;
	@%p74 bra 	$L__BB0_17;
	setp.lt.s32 	%p75, %r163, %r107;
	@%p75 bra 	$L__BB0_16;
	add.f32 	%f353, %f420, %f419;
	sub.f32 	%f354, %f353, %f425;
	fma.rn.f32 	%f425, %f3, %f354, %f425;
	add.f32 	%f355, %f418, %f417;
	sub.f32 	%f356, %f355, %f426;
	fma.rn.f32 	%f426, %f3, %f356, %f426;
	bra.uni 	$L__BB0_17;
$L__BB0_16:
	add.s32 	%r163, %r163, 1;
	cvt.rn.f32.s32 	%f357, %r163;
	rcp.rn.f32 	%f358, %f357;
	add.f32 	%f359, %f420, %f419;
	sub.f32 	%f360, %f359, %f425;
	fma.rn.f32 	%f425, %f360, %f358, %f425;
	add.f32 	%f361, %f418, %f417;
	sub.f32 	%f362, %f361, %f426;
	fma.rn.f32 	%f426, %f362, %f358, %f426;
$L__BB0_17:
	add.s32 	%r137, %r157, -1;
	setp.lt.s32 	%p76, %r137, %r104;
	@%p76 bra 	$L__BB0_21;
	setp.lt.s32 	%p77, %r169, %r108;
	@%p77 bra 	$L__BB0_20;
	add.f32 	%f363, %f420, %f419;
	sub.f32 	%f364, %f363, %f425;
	sub.f32 	%f365, %f364, %f427;
	fma.rn.f32 	%f427, %f4, %f365, %f427;
	add.f32 	%f366, %f418, %f417;
	sub.f32 	%f367, %f366, %f426;
	sub.f32 	%f368, %f367, %f428;
	fma.rn.f32 	%f428, %f4, %f368, %f428;
	bra.uni 	$L__BB0_21;
$L__BB0_20:
	add.s32 	%r169, %r169, 1;
	cvt.rn.f32.s32 	%f369, %r169;
	rcp.rn.f32 	%f370, %f369;
	add.f32 	%f371, %f420, %f419;
	sub.f32 	%f372, %f371, %f425;
	sub.f32 	%f373, %f372, %f427;
	fma.rn.f32 	%f427, %f373, %f370, %f427;
	add.f32 	%f374, %f418, %f417;
	sub.f32 	%f375, %f374, %f426;
	sub.f32 	%f376, %f375, %f428;
	fma.rn.f32 	%f428, %f376, %f370, %f428;
$L__BB0_21:
	sub.f32 	%f411, %f427, %f428;
	st.global.f32 	[%rd89], %f411;
	and.b16  	%rs31, %rs38, 255;
	setp.eq.s16 	%p78, %rs31, 0;
	selp.f32 	%f377, %f411, %f10, %p78;
	sub.f32 	%f378, %f411, %f377;
	abs.f32 	%f47, %f378;
	add.s32 	%r138, %r157, -1;
	setp.le.s32 	%p79, %r138, %r104;
	@%p79 bra 	$L__BB0_28;
	setp.lt.s32 	%p80, %r166, %r5;
	@%p80 bra 	$L__BB0_24;
	sub.f32 	%f379, %f47, %f430;
	fma.rn.f32 	%f430, %f5, %f379, %f430;
	bra.uni 	$L__BB0_25;
$L__BB0_24:
	add.s32 	%r166, %r166, 1;
	cvt.rn.f32.s32 	%f380, %r166;
	rcp.rn.f32 	%f381, %f380;
	sub.f32 	%f382, %f47, %f430;
	fma.rn.f32 	%f430, %f382, %f381, %f430;
$L__BB0_25:
	and.b16  	%rs32, %rs39, 255;
	setp.eq.s16 	%p81, %rs32, 0;
	selp.b32 	%r167, 0, %r167, %p81;
	setp.lt.s32 	%p82, %r167, %r5;
	@%p82 bra 	$L__BB0_27;
	sub.f32 	%f383, %f430, %f431;
	fma.rn.f32 	%f431, %f5, %f383, %f431;
	mov.b16 	%rs39, 1;
	bra.uni 	$L__BB0_28;
$L__BB0_27:
	add.s32 	%r167, %r167, 1;
	cvt.rn.f32.s32 	%f384, %r167;
	rcp.rn.f32 	%f385, %f384;
	sub.f32 	%f386, %f430, %f431;
	fma.rn.f32 	%f431, %f386, %f385, %f431;
	mov.b16 	%rs39, 1;
$L__BB0_28:
	setp.eq.s32 	%p83, %r156, -1;
	setp.gt.s32 	%p84, %r167, 0;
	and.pred  	%p85, %p83, %p84;
	@%p85 bra 	$L__BB0_33;
	add.s32 	%r139, %r157, -1;
	setp.le.s32 	%p86, %r139, %r6;
	setp.lt.s32 	%p87, %r167, %r5;
	or.pred  	%p88, %p86, %p87;
	@%p88 bra 	$L__BB0_34;
	mul.f32 	%f387, %f1, %f431;
	ld.global.f32 	%f388, [%rd93+-4];
	setp.gt.f32 	%p89, %f411, %f388;
	add.f32 	%f389, %f411, %f387;
	sub.f32 	%f390, %f411, %f387;
	selp.f32 	%f391, %f390, %f389, %p89;
	selp.f32 	%f392, %f388, %f389, %p89;
	selp.f32 	%f393, %f390, %f388, %p89;
	setp.gt.f32 	%p90, %f392, %f393;
	selp.f32 	%f394, %f388, %f391, %p90;
	st.global.f32 	[%rd93], %f394;
	ld.global.f32 	%f55, [%rd91+-4];
	setp.gt.f32 	%p91, %f411, %f55;
	@%p91 bra 	$L__BB0_32;
	fma.rn.f32 	%f395, %f2, %f431, %f411;
	setp.gt.f32 	%p92, %f395, %f55;
	selp.f32 	%f396, %f55, %f395, %p92;
	st.global.f32 	[%rd91], %f396;
	bra.uni 	$L__BB0_34;
$L__BB0_32:
	mul.f32 	%f397, %f2, %f431;
	sub.f32 	%f398, %f411, %f397;
	setp.lt.f32 	%p93, %f398, %f55;
	selp.f32 	%f399, %f55, %f398, %p93;
	st.global.f32 	[%rd91], %f399;
	bra.uni 	$L__BB0_34;
$L__BB0_33:
	mul.wide.u32 	%rd79, %r6, 4;
	add.s64 	%rd80, %rd5, %rd79;
	st.global.f32 	[%rd80], %f411;
	add.s64 	%rd81, %rd6, %rd79;
	st.global.f32 	[%rd81], %f411;
$L__BB0_34:
	add.s32 	%r140, %r157, -1;
	setp.lt.s32 	%p94, %r140, %r6;
	mov.b16 	%rs38, 1;
	mov.f32 	%f407, %f20;
	@%p94 bra 	$L__BB0_36;
	mov.b32 	%r141, 0;
	st.global.u32 	[%rd90], %r141;
$L__BB0_36:
	add.s32 	%r158, %r158, 1;
	setp.eq.s32 	%p95, %r158, 0;
	add.s32 	%r157, %r157, 1;
	add.s32 	%r156, %r156, 1;
	add.s32 	%r155, %r155, -1;
	add.s64 	%rd93, %rd93, 4;
	add.s64 	%rd92, %rd92, 4;
	add.s64 	%rd91, %rd91, 4;
	add.s64 	%rd90, %rd90, 4;
	add.s64 	%rd89, %rd89, 4;
	add.s64 	%rd88, %rd88, 4;
	add.s64 	%rd87, %rd87, 4;
	@%p95 bra 	$L__BB0_98;
	bra.uni 	$L__BB0_6;
$L__BB0_37:
	ld.param.f32 	%f400, [dvdiqqe_batch_f32_param_11];
	setp.gt.f32 	%p8, %f400, 0f00000000;
	@%p8 bra 	$L__BB0_47;
	ld.param.u32 	%r150, [dvdiqqe_batch_f32_param_9];
	neg.s32 	%r194, %r150;
	add.s32 	%r117, %r104, %r4;
	neg.s32 	%r192, %r117;
	mov.b16 	%rs49, 0;
	mov.b32 	%r195, 0;
	mov.f32 	%f486, 0f00000000;
	mov.b32 	%r193, 1;
	mov.b32 	%r191, -1;
	mov.u64 	%rd102, %rd4;
	mov.u64 	%rd103, %rd7;
	mov.u64 	%rd104, %rd6;
	mov.u64 	%rd106, %rd5;
	mov.f32 	%f487, %f486;
	mov.f32 	%f488, %f486;
	mov.u32 	%r204, %r195;
	mov.u32 	%r203, %r195;
	mov.f32 	%f509, %f486;
	mov.f32 	%f508, %f486;
	mov.u16 	%rs48, %rs49;
	mov.f32 	%f491, %f486;
	mov.u32 	%r201, %r195;
	mov.f32 	%f506, %f486;
	mov.f32 	%f505, %f486;
	mov.u32 	%r200, %r195;
	mov.f32 	%f504, %f486;
	mov.f32 	%f503, %f486;
	mov.f32 	%f496, %f486;
	mov.f32 	%f497, %f486;
	mov.f32 	%f498, %f486;
	mov.f32 	%f499, %f486;
$L__BB0_39:
	.pragma "nounroll";
	mov.f32 	%f140, %f491;
	mov.f32 	%f136, %f487;
	ld.global.nc.f32 	%f149, [%rd87];
	abs.f32 	%f203, %f149;
	setp.equ.f32 	%p9, %f203, 0f7F800000;
	@%p9 bra 	$L__BB0_97;
	ld.param.u32 	%r145, [dvdiqqe_batch_f32_param_3];
	setp.eq.s32 	%p10, %r145, 0;
	mov.f32 	%f500, 0f7FC00000;
	@%p10 bra 	$L__BB0_42;
	ld.global.nc.f32 	%f500, [%rd88];
$L__BB0_42:
	abs.f32 	%f205, %f500;
	setp.equ.f32 	%p11, %f205, 0f7F800000;
	selp.f32 	%f487, 0f00000000, %f500, %p11;
	setp.eq.s32 	%p12, %r191, -1;
	selp.f32 	%f206, %f487, %f136, %p12;
	selp.f32 	%f207, %f149, %f486, %p12;
	sub.f32 	%f153, %f149, %f207;
	setp.gt.f32 	%p13, %f487, %f206;
	sub.f32 	%f208, %f153, %f498;
	add.f32 	%f209, %f499, %f208;
	sub.f32 	%f210, %f209, %f499;
	sub.f32 	%f211, %f210, %f208;
	selp.f32 	%f499, %f209, %f499, %p13;
	selp.f32 	%f498, %f211, %f498, %p13;
	setp.geu.f32 	%p14, %f487, %f206;
	@%p14 bra 	$L__BB0_44;
	neg.f32 	%f212, %f153;
	sub.f32 	%f213, %f212, %f496;
	add.f32 	%f156, %f497, %f213;
	sub.f32 	%f214, %f156, %f497;
	sub.f32 	%f496, %f214, %f213;
	mov.f32 	%f497, %f156;
$L__BB0_44:
	add.s32 	%r118, %r193, -1;
	setp.lt.s32 	%p15, %r118, %r104;
	@%p15 bra 	$L__BB0_78;
	setp.ge.s32 	%p16, %r200, %r107;
	@%p16 bra 	$L__BB0_77;
	add.s32 	%r200, %r200, 1;
	cvt.rn.f32.s32 	%f219, %r200;
	rcp.rn.f32 	%f220, %f219;
	add.f32 	%f221, %f499, %f498;
	sub.f32 	%f222, %f221, %f503;
	fma.rn.f32 	%f503, %f222, %f220, %f503;
	add.f32 	%f223, %f497, %f496;
	sub.f32 	%f224, %f223, %f504;
	fma.rn.f32 	%f504, %f224, %f220, %f504;
	bra.uni 	$L__BB0_78;
$L__BB0_47:
	ld.param.f32 	%f456, [dvdiqqe_batch_f32_param_11];
	ld.param.u32 	%r151, [dvdiqqe_batch_f32_param_9];
	neg.s32 	%r175, %r151;
	add.s32 	%r126, %r104, %r4;
	neg.s32 	%r173, %r126;
	mov.b16 	%rs44, 0;
	mov.b32 	%r176, 0;
	mov.f32 	%f446, 0f00000000;
	mov.b32 	%r174, 1;
	mov.b32 	%r172, -1;
	mov.u64 	%rd96, %rd4;
	mov.u64 	%rd97, %rd7;
	mov.u64 	%rd98, %rd6;
	mov.u64 	%rd100, %rd5;
	mov.f32 	%f447, %f446;
	mov.f32 	%f448, %f446;
	mov.u32 	%r185, %r176;
	mov.u32 	%r184, %r176;
	mov.f32 	%f470, %f446;
	mov.f32 	%f469, %f446;
	mov.u16 	%rs43, %rs44;
	mov.f32 	%f451, %f446;
	mov.u32 	%r187, %r176;
	mov.f32 	%f467, %f446;
	mov.f32 	%f466, %f446;
	mov.u32 	%r181, %r176;
	mov.f32 	%f465, %f446;
	mov.f32 	%f464, %f446;
	mov.f32 	%f457, %f446;
	mov.f32 	%f458, %f446;
	mov.f32 	%f459, %f446;
	mov.f32 	%f460, %f446;
$L__BB0_48:
	.pragma "nounroll";
	mov.f32 	%f75, %f451;
	mov.f32 	%f71, %f447;
	ld.global.nc.f32 	%f85, [%rd87];
	abs.f32 	%f266, %f85;
	setp.equ.f32 	%p37, %f266, 0f7F800000;
	@%p37 bra 	$L__BB0_76;
	ld.param.f32 	%f402, [dvdiqqe_batch_f32_param_11];
	ld.param.u32 	%r146, [dvdiqqe_batch_f32_param_3];
	setp.eq.s32 	%p38, %r146, 0;
	ld.global.nc.f32 	%f268, [%rd92];
	sub.f32 	%f269, %f85, %f268;
	abs.f32 	%f270, %f269;
	setp.lt.f32 	%p39, %f270, %f402;
	selp.f32 	%f456, %f456, %f269, %p39;
	mov.f32 	%f461, 0f7FC00000;
	@%p38 bra 	$L__BB0_51;
	ld.global.nc.f32 	%f461, [%rd88];
$L__BB0_51:
	ld.param.f32 	%f403, [dvdiqqe_batch_f32_param_11];
	abs.f32 	%f271, %f456;
	div.rn.f32 	%f272, %f271, %f403;
	abs.f32 	%f273, %f461;
	setp.equ.f32 	%p40, %f273, 0f7F800000;
	max.f32 	%f274, %f272, 0f00000000;
	selp.f32 	%f447, %f274, %f461, %p40;
	setp.eq.s32 	%p41, %r172, -1;
	selp.f32 	%f275, %f447, %f71, %p41;
	selp.f32 	%f276, %f85, %f446, %p41;
	sub.f32 	%f90, %f85, %f276;
	setp.gt.f32 	%p42, %f447, %f275;
	sub.f32 	%f277, %f90, %f459;
	add.f32 	%f278, %f460, %f277;
	sub.f32 	%f279, %f278, %f460;
	sub.f32 	%f280, %f279, %f277;
	selp.f32 	%f460, %f278, %f460, %p42;
	selp.f32 	%f459, %f280, %f459, %p42;
	setp.geu.f32 	%p43, %f447, %f275;
	@%p43 bra 	$L__BB0_53;
	neg.f32 	%f281, %f90;
	sub.f32 	%f282, %f281, %f457;
	add.f32 	%f93, %f458, %f282;
	sub.f32 	%f283, %f93, %f458;
	sub.f32 	%f457, %f283, %f282;
	mov.f32 	%f458, %f93;
$L__BB0_53:
	add.s32 	%r127, %r174, -1;
	setp.lt.s32 	%p44, %r127, %r104;
	@%p44 bra 	$L__BB0_57;
	setp.lt.s32 	%p45, %r181, %r107;
	@%p45 bra 	$L__BB0_56;
	add.f32 	%f284, %f460, %f459;
	sub.f32 	%f285, %f284, %f464;
	fma.rn.f32 	%f464, %f3, %f285, %f464;
	add.f32 	%f286, %f458, %f457;
	sub.f32 	%f287, %f286, %f465;
	fma.rn.f32 	%f465, %f3, %f287, %f465;
	bra.uni 	$L__BB0_57;
$L__BB0_56:
	add.s32 	%r181, %r181, 1;
	cvt.rn.f32.s32 	%f288, %r181;
	rcp.rn.f32 	%f289, %f288;
	add.f32 	%f290, %f460, %f459;
	sub.f32 	%f291, %f290, %f464;
	fma.rn.f32 	%f464, %f291, %f289, %f464;
	add.f32 	%f292, %f458, %f457;
	sub.f32 	%f293, %f292, %f465;
	fma.rn.f32 	%f465, %f293, %f289, %f465;
$L__BB0_57:
	add.s32 	%r128, %r174, -1;
	setp.lt.s32 	%p46, %r128, %r104;
	@%p46 bra 	$L__BB0_61;
	setp.lt.s32 	%p47, %r187, %r108;
	@%p47 bra 	$L__BB0_60;
	add.f32 	%f294, %f460, %f459;
	sub.f32 	%f295, %f294, %f464;
	sub.f32 	%f296, %f295, %f466;
	fma.rn.f32 	%f466, %f4, %f296, %f466;
	add.f32 	%f297, %f458, %f457;
	sub.f32 	%f298, %f297, %f465;
	sub.f32 	%f299, %f298, %f467;
	fma.rn.f32 	%f467, %f4, %f299, %f467;
	bra.uni 	$L__BB0_61;
$L__BB0_60:
	add.s32 	%r187, %r187, 1;
	cvt.rn.f32.s32 	%f300, %r187;
	rcp.rn.f32 	%f301, %f300;
	add.f32 	%f302, %f460, %f459;
	sub.f32 	%f303, %f302, %f464;
	sub.f32 	%f304, %f303, %f466;
	fma.rn.f32 	%f466, %f304, %f301, %f466;
	add.f32 	%f305, %f458, %f457;
	sub.f32 	%f306, %f305, %f465;
	sub.f32 	%f307, %f306, %f467;
	fma.rn.f32 	%f467, %f307, %f301, %f467;
$L__BB0_61:
	sub.f32 	%f451, %f466, %f467;
	st.global.f32 	[%rd96], %f451;
	and.b16  	%rs24, %rs43, 255;
	setp.eq.s16 	%p48, %rs24, 0;
	selp.f32 	%f308, %f451, %f75, %p48;
	sub.f32 	%f309, %f451, %f308;
	abs.f32 	%f110, %f309;
	add.s32 	%r129, %r174, -1;
	setp.le.s32 	%p49, %r129, %r104;
	@%p49 bra 	$L__BB0_68;
	setp.lt.s32 	%p50, %r184, %r5;
	@%p50 bra 	$L__BB0_64;
	sub.f32 	%f310, %f110, %f469;
	fma.rn.f32 	%f469, %f5, %f310, %f469;
	bra.uni 	$L__BB0_65;
$L__BB0_64:
	add.s32 	%r184, %r184, 1;
	cvt.rn.f32.s32 	%f311, %r184;
	rcp.rn.f32 	%f312, %f311;
	sub.f32 	%f313, %f110, %f469;
	fma.rn.f32 	%f469, %f313, %f312, %f469;
$L__BB0_65:
	and.b16  	%rs25, %rs44, 255;
	setp.eq.s16 	%p51, %rs25, 0;
	selp.b32 	%r185, 0, %r185, %p51;
	setp.lt.s32 	%p52, %r185, %r5;
	@%p52 bra 	$L__BB0_67;
	sub.f32 	%f314, %f469, %f470;
	fma.rn.f32 	%f470, %f5, %f314, %f470;
	mov.b16 	%rs44, 1;
	bra.uni 	$L__BB0_68;
$L__BB0_67:
	add.s32 	%r185, %r185, 1;
	cvt.rn.f32.s32 	%f315, %r185;
	rcp.rn.f32 	%f316, %f315;
	sub.f32 	%f317, %f469, %f470;
	fma.rn.f32 	%f470, %f317, %f316, %f470;
	mov.b16 	%rs44, 1;
$L__BB0_68:
	setp.eq.s32 	%p53, %r173, -1;
	setp.gt.s32 	%p54, %r185, 0;
	and.pred  	%p55, %p53, %p54;
	@%p55 bra 	$L__BB0_73;
	add.s32 	%r130, %r174, -1;
	setp.le.s32 	%p56, %r130, %r6;
	setp.lt.s32 	%p57, %r185, %r5;
	or.pred  	%p58, %p56, %p57;
	@%p58 bra 	$L__BB0_74;
	mul.f32 	%f318, %f1, %f470;
	ld.global.f32 	%f319, [%rd100+-4];
	setp.gt.f32 	%p59, %f451, %f319;
	add.f32 	%f320, %f451, %f318;
	sub.f32 	%f321, %f451, %f318;
	selp.f32 	%f322, %f321, %f320, %p59;
	selp.f32 	%f323, %f319, %f320, %p59;
	selp.f32 	%f324, %f321, %f319, %p59;
	setp.gt.f32 	%p60, %f323, %f324;
	selp.f32 	%f325, %f319, %f322, %p60;
	st.global.f32 	[%rd100], %f325;
	ld.global.f32 	%f118, [%rd98+-4];
	setp.gt.f32 	%p61, %f451, %f118;
	@%p61 bra 	$L__BB0_72;
	fma.rn.f32 	%f326, %f2, %f470, %f451;
	setp.gt.f32 	%p62, %f326, %f118;
	selp.f32 	%f327, %f118, %f326, %p62;
	st.global.f32 	[%rd98], %f327;
	bra.uni 	$L__BB0_74;
$L__BB0_72:
	mul.f32 	%f328, %f2, %f470;
	sub.f32 	%f329, %f451, %f328;
	setp.lt.f32 	%p63, %f329, %f118;
	selp.f32 	%f330, %f118, %f329, %p63;
	st.global.f32 	[%rd98], %f330;
	bra.uni 	$L__BB0_74;
$L__BB0_73:
	mul.wide.u32 	%rd76, %r6, 4;
	add.s64 	%rd77, %rd5, %rd76;
	st.global.f32 	[%rd77], %f451;
	add.s64 	%rd78, %rd6, %rd76;
	st.global.f32 	[%rd78], %f451;
$L__BB0_74:
	add.s32 	%r131, %r174, -1;
	setp.lt.s32 	%p64, %r131, %r6;
	mov.b16 	%rs43, 1;
	mov.f32 	%f446, %f85;
	@%p64 bra 	$L__BB0_76;
	add.s32 	%r176, %r176, 1;
	cvt.rn.f32.s32 	%f331, %r176;
	rcp.rn.f32 	%f332, %f331;
	sub.f32 	%f333, %f451, %f448;
	fma.rn.f32 	%f448, %f333, %f332, %f448;
	st.global.f32 	[%rd97], %f448;
$L__BB0_76:
	add.s32 	%r175, %r175, 1;
	setp.eq.s32 	%p65, %r175, 0;
	add.s32 	%r174, %r174, 1;
	add.s32 	%r173, %r173, 1;
	add.s32 	%r172, %r172, -1;
	add.s64 	%rd100, %rd100, 4;
	add.s64 	%rd92, %rd92, 4;
	add.s64 	%rd98, %rd98, 4;
	add.s64 	%rd97, %rd97, 4;
	add.s64 	%rd96, %rd96, 4;
	add.s64 	%rd88, %rd88, 4;
	add.s64 	%rd87, %rd87, 4;
	@%p65 bra 	$L__BB0_98;
	bra.uni 	$L__BB0_48;
$L__BB0_77:
	add.f32 	%f215, %f499, %f498;
	sub.f32 	%f216, %f215, %f503;
	fma.rn.f32 	%f503, %f3, %f216, %f503;
	add.f32 	%f217, %f497, %f496;
	sub.f32 	%f218, %f217, %f504;
	fma.rn.f32 	%f504, %f3, %f218, %f504;
$L__BB0_78:
	add.s32 	%r119, %r193, -1;
	setp.lt.s32 	%p17, %r119, %r104;
	@%p17 bra 	$L__BB0_82;
	setp.ge.s32 	%p18, %r201, %r108;
	@%p18 bra 	$L__BB0_81;
	add.s32 	%r201, %r201, 1;
	cvt.rn.f32.s32 	%f231, %r201;
	rcp.rn.f32 	%f232, %f231;
	add.f32 	%f233, %f499, %f498;
	sub.f32 	%f234, %f233, %f503;
	sub.f32 	%f235, %f234, %f505;
	fma.rn.f32 	%f505, %f235, %f232, %f505;
	add.f32 	%f236, %f497, %f496;
	sub.f32 	%f237, %f236, %f504;
	sub.f32 	%f238, %f237, %f506;
	fma.rn.f32 	%f506, %f238, %f232, %f506;
	bra.uni 	$L__BB0_82;
$L__BB0_81:
	add.f32 	%f225, %f499, %f498;
	sub.f32 	%f226, %f225, %f503;
	sub.f32 	%f227, %f226, %f505;
	fma.rn.f32 	%f505, %f4, %f227, %f505;
	add.f32 	%f228, %f497, %f496;
	sub.f32 	%f229, %f228, %f504;
	sub.f32 	%f230, %f229, %f506;
	fma.rn.f32 	%f506, %f4, %f230, %f506;
$L__BB0_82:
	sub.f32 	%f491, %f505, %f506;
	st.global.f32 	[%rd102], %f491;
	and.b16  	%rs17, %rs48, 255;
	setp.eq.s16 	%p19, %rs17, 0;
	selp.f32 	%f239, %f491, %f140, %p19;
	sub.f32 	%f240, %f491, %f239;
	abs.f32 	%f173, %f240;
	add.s32 	%r120, %r193, -1;
	setp.le.s32 	%p20, %r120, %r104;
	@%p20 bra 	$L__BB0_89;
	setp.ge.s32 	%p21, %r203, %r5;
	@%p21 bra 	$L__BB0_85;
	add.s32 	%r203, %r203, 1;
	cvt.rn.f32.s32 	%f242, %r203;
	rcp.rn.f32 	%f243, %f242;
	sub.f32 	%f244, %f173, %f508;
	fma.rn.f32 	%f508, %f244, %f243, %f508;
	bra.uni 	$L__BB0_86;
$L__BB0_85:
	sub.f32 	%f241, %f173, %f508;
	fma.rn.f32 	%f508, %f5, %f241, %f508;
$L__BB0_86:
	and.b16  	%rs18, %rs49, 255;
	setp.eq.s16 	%p22, %rs18, 0;
	selp.b32 	%r204, 0, %r204, %p22;
	setp.ge.s32 	%p23, %r204, %r5;
	@%p23 bra 	$L__BB0_88;
	add.s32 	%r204, %r204, 1;
	cvt.rn.f32.s32 	%f246, %r204;
	rcp.rn.f32 	%f247, %f246;
	sub.f32 	%f248, %f508, %f509;
	fma.rn.f32 	%f509, %f248, %f247, %f509;
	mov.b16 	%rs49, 1;
	bra.uni 	$L__BB0_89;
$L__BB0_88:
	sub.f32 	%f245, %f508, %f509;
	fma.rn.f32 	%f509, %f5, %f245, %f509;
	mov.b16 	%rs49, 1;
$L__BB0_89:
	setp.ne.s32 	%p24, %r192, -1;
	setp.lt.s32 	%p25, %r204, 1;
	or.pred  	%p26, %p24, %p25;
	@%p26 bra 	$L__BB0_91;
	mul.wide.u32 	%rd73, %r6, 4;
	add.s64 	%rd74, %rd5, %rd73;
	st.global.f32 	[%rd74], %f491;
	add.s64 	%rd75, %rd6, %rd73;
	st.global.f32 	[%rd75], %f491;
	bra.uni 	$L__BB0_95;
$L__BB0_91:
	add.s32 	%r121, %r193, -1;
	setp.le.s32 	%p27, %r121, %r6;
	setp.lt.s32 	%p28, %r204, %r5;
	or.pred  	%p29, %p27, %p28;
	@%p29 bra 	$L__BB0_95;
	mul.f32 	%f249, %f1, %f509;
	ld.global.f32 	%f250, [%rd106+-4];
	setp.gt.f32 	%p30, %f491, %f250;
	add.f32 	%f251, %f491, %f249;
	sub.f32 	%f252, %f491, %f249;
	selp.f32 	%f253, %f252, %f251, %p30;
	selp.f32 	%f254, %f250, %f251, %p30;
	selp.f32 	%f255, %f252, %f250, %p30;
	setp.gt.f32 	%p31, %f254, %f255;
	selp.f32 	%f256, %f250, %f253, %p31;
	st.global.f32 	[%rd106], %f256;
	ld.global.f32 	%f181, [%rd104+-4];
	setp.leu.f32 	%p32, %f491, %f181;
	@%p32 bra 	$L__BB0_94;
	mul.f32 	%f259, %f2, %f509;
	sub.f32 	%f260, %f491, %f259;
	setp.lt.f32 	%p34, %f260, %f181;
	selp.f32 	%f261, %f181, %f260, %p34;
	st.global.f32 	[%rd104], %f261;
	bra.uni 	$L__BB0_95;
$L__BB0_94:
	fma.rn.f32 	%f257, %f2, %f509, %f491;
	setp.gt.f32 	%p33, %f257, %f181;
	selp.f32 	%f258, %f181, %f257, %p33;
	st.global.f32 	[%rd104], %f258;
$L__BB0_95:
	add.s32 	%r122, %r193, -1;
	setp.lt.s32 	%p35, %r122, %r6;
	mov.b16 	%rs48, 1;
	mov.f32 	%f486, %f149;
	@%p35 bra 	$L__BB0_97;
	add.s32 	%r195, %r195, 1;
	cvt.rn.f32.s32 	%f262, %r195;
	rcp.rn.f32 	%f263, %f262;
	sub.f32 	%f264, %f491, %f488;
	fma.rn.f32 	%f488, %f264, %f263, %f488;
	st.global.f32 	[%rd103], %f488;
$L__BB0_97:
	add.s32 	%r194, %r194, 1;
	setp.ne.s32 	%p36, %r194, 0;
	add.s32 	%r193, %r193, 1;
	add.s32 	%r192, %r192, 1;
	add.s32 	%r191, %r191, -1;
	add.s64 	%rd106, %rd106, 4;
	add.s64 	%rd87, %rd87, 4;
	add.s64 	%rd104, %rd104, 4;
	add.s64 	%rd103, %rd103, 4;
	add.s64 	%rd102, %rd102, 4;
	add.s64 	%rd88, %rd88, 4;
	@%p36 bra 	$L__BB0_39;
$L__BB0_98:
	ld.param.u32 	%r153, [dvdiqqe_batch_f32_param_9];
	bar.sync 	0;
	mov.u32 	%r210, %tid.x;
	min.s32 	%r143, %r153, %r6;
	setp.le.s32 	%p96, %r143, %r210;
	@%p96 bra 	$L__BB0_101;
	ld.param.u32 	%r154, [dvdiqqe_batch_f32_param_9];
	mov.u32 	%r98, %ntid.x;
	min.s32 	%r99, %r154, %r6;
$L__BB0_100:
	mul.wide.s32 	%rd82, %r210, 4;
	add.s64 	%rd83, %rd4, %rd82;
	mov.b32 	%r144, 2143289344;
	st.global.u32 	[%rd83], %r144;
	add.s64 	%rd84, %rd5, %rd82;
	st.global.u32 	[%rd84], %r144;
	add.s64 	%rd85, %rd6, %rd82;
	st.global.u32 	[%rd85], %r144;
	add.s64 	%rd86, %rd7, %rd82;
	st.global.u32 	[%rd86], %r144;
	add.s32 	%r210, %r210, %r98;
	setp.lt.s32 	%p97, %r210, %r99;
	@%p97 bra 	$L__BB0_100;
$L__BB0_101:
	ret;

}
	// .globl	dvdiqqe_many_series_one_param_f32
.visible .entry dvdiqqe_many_series_one_param_f32(
	.param .u64 .ptr .align 1 dvdiqqe_many_series_one_param_f32_param_0,
	.param .u64 .ptr .align 1 dvdiqqe_many_series_one_param_f32_param_1,
	.param .u64 .ptr .align 1 dvdiqqe_many_series_one_param_f32_param_2,
	.param .u32 dvdiqqe_many_series_one_param_f32_param_3,
	.param .u64 .ptr .align 1 dvdiqqe_many_series_one_param_f32_param_4,
	.param .u32 dvdiqqe_many_series_one_param_f32_param_5,
	.param .u32 dvdiqqe_many_series_one_param_f32_param_6,
	.param .f32 dvdiqqe_many_series_one_param_f32_param_7,
	.param .f32 dvdiqqe_many_series_one_param_f32_param_8,
	.param .f32 dvdiqqe_many_series_one_param_f32_param_9,
	.param .u32 dvdiqqe_many_series_one_param_f32_param_10,
	.param .u32 dvdiqqe_many_series_one_param_f32_param_11,
	.param .u32 dvdiqqe_many_series_one_param_f32_param_12,
	.param .u64 .ptr .align 1 dvdiqqe_many_series_one_param_f32_param_13,
	.param .u64 .ptr .align 1 dvdiqqe_many_series_one_param_f32_param_14,
	.param .u64 .ptr .align 1 dvdiqqe_many_series_one_param_f32_param_15,
	.param .u64 .ptr .align 1 dvdiqqe_many_series_one_param_f32_param_16
)
{
	.reg .pred 	%p<52>;
	.reg .b16 	%rs<19>;
	.reg .b32 	%r<159>;
	.reg .b32 	%f<185>;
	.reg .b64 	%rd<115>;

	ld.param.u64 	%rd9, [dvdiqqe_many_series_one_param_f32_param_0];
	ld.param.u32 	%r74, [dvdiqqe_many_series_one_param_f32_param_5];
	ld.param.u32 	%r75, [dvdiqqe_many_series_one_param_f32_param_6];
	ld.param.f32 	%f78, [dvdiqqe_many_series_one_param_f32_param_9];
	ld.param.u32 	%r77, [dvdiqqe_many_series_one_param_f32_param_11];
	ld.param.u32 	%r78, [dvdiqqe_many_series_one_param_f32_param_12];
	ld.param.u64 	%rd13, [dvdiqqe_many_series_one_param_f32_param_13];
	ld.param.u64 	%rd14, [dvdiqqe_many_series_one_param_f32_param_14];
	ld.param.u64 	%rd15, [dvdiqqe_many_series_one_param_f32_param_15];
	ld.param.u64 	%rd16, [dvdiqqe_many_series_one_param_f32_param_16];
	cvta.to.global.u64 	%rd1, %rd16;
	cvta.to.global.u64 	%rd2, %rd15;
	cvta.to.global.u64 	%rd3, %rd14;
	cvta.to.global.u64 	%rd4, %rd13;
	min.s32 	%r79, %r74, %r75;
	min.s32 	%r80, %r79, %r77;
	min.s32 	%r81, %r80, %r78;
	setp.lt.s32 	%p1, %r81, 1;
	@%p1 bra 	$L__BB1_59;
	mov.u32 	%r1, %tid.x;
	and.b32  	%r2, %r1, 31;
	mov.u32 	%r3, %ntid.x;
	setp.lt.u32 	%p2, %r3, 32;
	@%p2 bra 	$L__BB1_59;
	shr.u32 	%r4, %r3, 5;
	shr.u32 	%r82, %r1, 5;
	shl.b32 	%r83, %r74, 1;
	add.s32 	%r5, %r83, -1;
	cvt.rn.f32.u32 	%f79, %r83;
	mov.f32 	%f80, 0f40000000;
	div.rn.f32 	%f1, %f80, %f79;
	mov.u32 	%r84, %ctaid.x;
	mad.lo.s32 	%r130, %r4, %r84, %r82;
	setp.ge.s32 	%p3, %r130, %r77;
	@%p3 bra 	$L__BB1_59;
	add.s32 	%r85, %r74, 1;
	cvt.rn.f32.u32 	%f81, %r85;
	mov.f32 	%f82, 0f40000000;
	div.rn.f32 	%f2, %f82, %f81;
	add.s32 	%r86, %r75, 1;
	cvt.rn.f32.u32 	%f83, %r86;
	div.rn.f32 	%f3, %f82, %f83;
	not.b32 	%r7, %r2;
	add.s32 	%r8, %r78, %r7;
	or.b32  	%r9, %r2, 32;
	or.b32  	%r87, %r2, 64;
	mul.lo.s32 	%r10, %r77, %r87;
	shl.b32 	%r11, %r77, 7;
	or.b32  	%r88, %r2, 96;
	mul.lo.s32 	%r12, %r77, %r88;
	cvta.to.global.u64 	%rd5, %rd9;
	mov.u32 	%r89, %nctaid.x;
	mul.lo.s32 	%r13, %r4, %r89;
	mul.wide.u32 	%rd8, %r77, 4;
$L__BB1_4:
	ld.param.u64 	%rd114, [dvdiqqe_many_series_one_param_f32_param_4];
	cvta.to.global.u64 	%rd17, %rd114;
	mul.wide.s32 	%rd18, %r130, 4;
	add.s64 	%rd19, %rd17, %rd18;
	ld.global.nc.u32 	%r15, [%rd19];
	setp.lt.u32 	%p4, %r15, %r78;
	@%p4 bra 	$L__BB1_14;
	setp.ge.u32 	%p5, %r2, %r78;
	@%p5 bra 	$L__BB1_58;
	setp.lt.u32 	%p6, %r8, 96;
	mov.u32 	%r157, %r2;
	@%p6 bra 	$L__BB1_9;
	shr.u32 	%r90, %r8, 5;
	add.s32 	%r91, %r90, 1;
	and.b32  	%r92, %r91, 268435452;
	neg.s32 	%r131, %r92;
	add.s32 	%r135, %r10, %r130;
	add.s32 	%r134, %r12, %r130;
	mad.lo.s32 	%r133, %r77, %r9, %r130;
	mad.lo.s32 	%r132, %r77, %r2, %r130;
	mov.u32 	%r157, %r2;
$L__BB1_8:
	.pragma "nounroll";
	mul.wide.s32 	%rd20, %r132, 4;
	add.s64 	%rd21, %rd4, %rd20;
	mov.b32 	%r93, 2143289344;
	st.global.u32 	[%rd21], %r93;
	add.s64 	%rd22, %rd3, %rd20;
	st.global.u32 	[%rd22], %r93;
	add.s64 	%rd23, %rd2, %rd20;
	st.global.u32 	[%rd23], %r93;
	add.s64 	%rd24, %rd1, %rd20;
	st.global.u32 	[%rd24], %r93;
	mul.wide.s32 	%rd25, %r133, 4;
	add.s64 	%rd26, %rd4, %rd25;
	st.global.u32 	[%rd26], %r93;
	add.s64 	%rd27, %rd3, %rd25;
	st.global.u32 	[%rd27], %r93;
	add.s64 	%rd28, %rd2, %rd25;
	st.global.u32 	[%rd28], %r93;
	add.s64 	%rd29, %rd1, %rd25;
	st.global.u32 	[%rd29], %r93;
	mul.wide.s32 	%rd30, %r135, 4;
	add.s64 	%rd31, %rd4, %rd30;
	st.global.u32 	[%rd31], %r93;
	add.s64 	%rd32, %rd3, %rd30;
	st.global.u32 	[%rd32], %r93;
	add.s64 	%rd33, %rd2, %rd30;
	st.global.u32 	[%rd33], %r93;
	add.s64 	%rd34, %rd1, %rd30;
	st.global.u32 	[%rd34], %r93;
	mul.wide.s32 	%rd35, %r134, 4;
	add.s64 	%rd36, %rd4, %rd35;
	st.global.u32 	[%rd36], %r93;
	add.s64 	%rd37, %rd3, %rd35;
	st.global.u32 	[%rd37], %r93;
	add.s64 	%rd38, %rd2, %rd35;
	st.global.u32 	[%rd38], %r93;
	add.s64 	%rd39, %rd1, %rd35;
	st.global.u32 	[%rd39], %r93;
	add.s32 	%r157, %r157, 128;
	add.s32 	%r135, %r135, %r11;
	add.s32 	%r134, %r134, %r11;
	add.s32 	%r133, %r133, %r11;
	add.s32 	%r132, %r132, %r11;
	add.s32 	%r131, %r131, 4;
	setp.eq.s32 	%p7, %r131, 0;
	@%p7 bra 	$L__BB1_9;
	bra.uni 	$L__BB1_8;
$L__BB1_9:
	shr.u32 	%r94, %r8, 5;
	add.s32 	%r95, %r94, 1;
	and.b32  	%r96, %r95, 3;
	setp.eq.s32 	%p8, %r96, 0;
	@%p8 bra 	$L__BB1_58;
	and.b32  	%r97, %r8, 96;
	setp.eq.s32 	%p9, %r97, 0;
	@%p9 bra 	$L__BB1_12;
	mad.lo.s32 	%r98, %r157, %r77, %r130;
	mul.wide.s32 	%rd40, %r98, 4;
	add.s64 	%rd41, %rd4, %rd40;
	mov.b32 	%r99, 2143289344;
	st.global.u32 	[%rd41], %r99;
	add.s64 	%rd42, %rd3, %rd40;
	st.global.u32 	[%rd42], %r99;
	add.s64 	%rd43, %rd2, %rd40;
	st.global.u32 	[%rd43], %r99;
	add.s64 	%rd44, %rd1, %rd40;
	st.global.u32 	[%rd44], %r99;
	shl.b32 	%r100, %r77, 5;
	add.s32 	%r101, %r98, %r100;
	mul.wide.s32 	%rd45, %r101, 4;
	add.s64 	%rd46, %rd4, %rd45;
	st.global.u32 	[%rd46], %r99;
	add.s64 	%rd47, %rd3, %rd45;
	st.global.u32 	[%rd47], %r99;
	add.s64 	%rd48, %rd2, %rd45;
	st.global.u32 	[%rd48], %r99;
	add.s64 	%rd49, %rd1, %rd45;
	st.global.u32 	[%rd49], %r99;
	add.s32 	%r157, %r157, 64;
$L__BB1_12:
	and.b32  	%r102, %r8, 32;
	setp.ne.s32 	%p10, %r102, 0;
	@%p10 bra 	$L__BB1_58;
	mad.lo.s32 	%r103, %r157, %r77, %r130;
	mul.wide.s32 	%rd50, %r103, 4;
	add.s64 	%rd51, %rd4, %rd50;
	mov.b32 	%r104, 2143289344;
	st.global.u32 	[%rd51], %r104;
	add.s64 	%rd52, %rd3, %rd50;
	st.global.u32 	[%rd52], %r104;
	add.s64 	%rd53, %rd2, %rd50;
	st.global.u32 	[%rd53], %r104;
	add.s64 	%rd54, %rd1, %rd50;
	st.global.u32 	[%rd54], %r104;
	bra.uni 	$L__BB1_58;
$L__BB1_14:
	setp.ne.s32 	%p11, %r2, 0;
	add.s32 	%r33, %r15, %r5;
	@%p11 bra 	$L__BB1_49;
	mov.b16 	%rs14, 0;
	mov.f32 	%f184, 0f00000000;
	mov.b32 	%r137, 0;
	mov.f32 	%f145, %f184;
	mov.u32 	%r152, %r137;
	mov.f32 	%f182, %f184;
	mov.u32 	%r139, %r137;
	mov.u32 	%r140, %r137;
	mov.f32 	%f147, %f184;
	mov.f32 	%f148, %f184;
	mov.u16 	%rs15, %rs14;
	mov.f32 	%f149, %f184;
	mov.u32 	%r141, %r137;
	mov.f32 	%f150, %f184;
	mov.f32 	%f151, %f184;
	mov.u32 	%r142, %r137;
	mov.f32 	%f152, %f184;
	mov.f32 	%f153, %f184;
	mov.f32 	%f154, %f78;
	mov.f32 	%f155, %f184;
	mov.f32 	%f156, %f184;
	mov.f32 	%f157, %f184;
	mov.f32 	%f158, %f184;
$L__BB1_16:
	.pragma "nounroll";
	mov.f32 	%f9, %f149;
	mov.f32 	%f5, %f145;
	ld.param.u64 	%rd112, [dvdiqqe_many_series_one_param_f32_param_1];
	mul.lo.s32 	%r40, %r137, %r77;
	add.s32 	%r41, %r40, %r130;
	cvt.s64.s32 	%rd6, %r41;
	cvta.to.global.u64 	%rd55, %rd112;
	mul.wide.s32 	%rd56, %r41, 4;
	add.s64 	%rd57, %rd55, %rd56;
	ld.global.nc.f32 	%f19, [%rd57];
	abs.f32 	%f85, %f19;
	setp.equ.f32 	%p12, %f85, 0f7F800000;
	@%p12 bra 	$L__BB1_48;
	setp.leu.f32 	%p13, %f78, 0f00000000;
	shl.b64 	%rd58, %rd6, 2;
	add.s64 	%rd59, %rd5, %rd58;
	ld.global.nc.f32 	%f87, [%rd59];
	sub.f32 	%f88, %f19, %f87;
	abs.f32 	%f89, %f88;
	setp.lt.f32 	%p14, %f89, %f78;
	selp.f32 	%f154, %f154, %f88, %p14;
	mov.f32 	%f159, 0f00000000;
	@%p13 bra 	$L__BB1_19;
	abs.f32 	%f90, %f154;
	div.rn.f32 	%f159, %f90, %f78;
$L__BB1_19:
	ld.param.u32 	%r128, [dvdiqqe_many_series_one_param_f32_param_3];
	setp.eq.s32 	%p15, %r128, 0;
	mov.f32 	%f160, 0f7FC00000;
	@%p15 bra 	$L__BB1_21;
	ld.param.u64 	%rd113, [dvdiqqe_many_series_one_param_f32_param_2];
	cvta.to.global.u64 	%rd60, %rd113;
	mul.wide.s32 	%rd61, %r41, 4;
	add.s64 	%rd62, %rd60, %rd61;
	ld.global.nc.f32 	%f160, [%rd62];
$L__BB1_21:
	abs.f32 	%f92, %f160;
	setp.equ.f32 	%p16, %f92, 0f7F800000;
	max.f32 	%f93, %f159, 0f00000000;
	selp.f32 	%f145, %f93, %f160, %p16;
	setp.eq.s32 	%p17, %r137, 0;
	selp.f32 	%f94, %f145, %f5, %p17;
	selp.f32 	%f95, %f19, %f184, %p17;
	sub.f32 	%f26, %f19, %f95;
	setp.gt.f32 	%p18, %f145, %f94;
	sub.f32 	%f96, %f26, %f157;
	add.f32 	%f97, %f158, %f96;
	sub.f32 	%f98, %f97, %f158;
	sub.f32 	%f99, %f98, %f96;
	selp.f32 	%f158, %f97, %f158, %p18;
	selp.f32 	%f157, %f99, %f157, %p18;
	setp.geu.f32 	%p19, %f145, %f94;
	@%p19 bra 	$L__BB1_23;
	neg.f32 	%f100, %f26;
	sub.f32 	%f101, %f100, %f155;
	add.f32 	%f29, %f156, %f101;
	sub.f32 	%f102, %f29, %f156;
	sub.f32 	%f155, %f102, %f101;
	mov.f32 	%f156, %f29;
$L__BB1_23:
	setp.lt.s32 	%p20, %r137, %r15;
	@%p20 bra 	$L__BB1_27;
	add.f32 	%f33, %f158, %f157;
	add.f32 	%f34, %f156, %f155;
	setp.ge.s32 	%p21, %r142, %r74;
	@%p21 bra 	$L__BB1_26;
	add.s32 	%r142, %r142, 1;
	cvt.rn.f32.s32 	%f105, %r142;
	rcp.rn.f32 	%f106, %f105;
	sub.f32 	%f107, %f33, %f153;
	fma.rn.f32 	%f153, %f107, %f106, %f153;
	sub.f32 	%f108, %f34, %f152;
	fma.rn.f32 	%f152, %f108, %f106, %f152;
	bra.uni 	$L__BB1_27;
$L__BB1_26:
	sub.f32 	%f103, %f33, %f153;
	fma.rn.f32 	%f153, %f2, %f103, %f153;
	sub.f32 	%f104, %f34, %f152;
	fma.rn.f32 	%f152, %f2, %f104, %f152;
$L__BB1_27:
	add.f32 	%f109, %f158, %f157;
	sub.f32 	%f41, %f109, %f153;
	add.f32 	%f110, %f156, %f155;
	sub.f32 	%f42, %f110, %f152;
	@%p20 bra 	$L__BB1_31;
	setp.ge.s32 	%p23, %r141, %r75;
	@%p23 bra 	$L__BB1_30;
	add.s32 	%r141, %r141, 1;
	cvt.rn.f32.s32 	%f113, %r141;
	rcp.rn.f32 	%f114, %f113;
	sub.f32 	%f115, %f41, %f151;
	fma.rn.f32 	%f151, %f115, %f114, %f151;
	sub.f32 	%f116, %f42, %f150;
	fma.rn.f32 	%f150, %f116, %f114, %f150;
	bra.uni 	$L__BB1_31;
$L__BB1_30:
	sub.f32 	%f111, %f41, %f151;
	fma.rn.f32 	%f151, %f3, %f111, %f151;
	sub.f32 	%f112, %f42, %f150;
	fma.rn.f32 	%f150, %f3, %f112, %f150;
$L__BB1_31:
	sub.f32 	%f149, %f151, %f150;
	mul.wide.s32 	%rd63, %r41, 4;
	add.s64 	%rd64, %rd4, %rd63;
	st.global.f32 	[%rd64], %f149;
	and.b16  	%rs7, %rs15, 255;
	setp.eq.s16 	%p24, %rs7, 0;
	selp.f32 	%f117, %f149, %f9, %p24;
	sub.f32 	%f118, %f149, %f117;
	abs.f32 	%f50, %f118;
	setp.le.s32 	%p25, %r137, %r15;
	@%p25 bra 	$L__BB1_38;
	setp.ge.s32 	%p26, %r140, %r5;
	@%p26 bra 	$L__BB1_34;
	add.s32 	%r140, %r140, 1;
	cvt.rn.f32.s32 	%f120, %r140;
	rcp.rn.f32 	%f121, %f120;
	sub.f32 	%f122, %f50, %f148;
	fma.rn.f32 	%f148, %f122, %f121, %f148;
	bra.uni 	$L__BB1_35;
$L__BB1_34:
	sub.f32 	%f119, %f50, %f148;
	fma.rn.f32 	%f148, %f1, %f119, %f148;
$L__BB1_35:
	and.b16  	%rs8, %rs14, 255;
	setp.eq.s16 	%p27, %rs8, 0;
	selp.b32 	%r139, 0, %r139, %p27;
	setp.ge.s32 	%p28, %r139, %r5;
	@%p28 bra 	$L__BB1_37;
	add.s32 	%r139, %r139, 1;
	cvt.rn.f32.s32 	%f124, %r139;
	rcp.rn.f32 	%f125, %f124;
	sub.f32 	%f126, %f148, %f147;
	fma.rn.f32 	%f147, %f126, %f125, %f147;
	mov.b16 	%rs14, 1;
	bra.uni 	$L__BB1_38;
$L__BB1_37:
	sub.f32 	%f123, %f148, %f147;
	fma.rn.f32 	%f147, %f1, %f123, %f147;
	mov.b16 	%rs14, 1;
$L__BB1_38:
	setp.ne.s32 	%p29, %r137, %r33;
	setp.lt.s32 	%p30, %r139, 1;
	or.pred  	%p31, %p29, %p30;
	@%p31 bra 	$L__BB1_40;
	add.s64 	%rd71, %rd3, %rd63;
	st.global.f32 	[%rd71], %f149;
	add.s64 	%rd72, %rd2, %rd63;
	st.global.f32 	[%rd72], %f149;
	bra.uni 	$L__BB1_44;
$L__BB1_40:
	setp.le.s32 	%p32, %r137, %r33;
	setp.lt.s32 	%p33, %r139, %r5;
	or.pred  	%p34, %p32, %p33;
	@%p34 bra 	$L__BB1_44;
	ld.param.f32 	%f143, [dvdiqqe_many_series_one_param_f32_param_8];
	ld.param.f32 	%f142, [dvdiqqe_many_series_one_param_f32_param_7];
	mul.f32 	%f127, %f142, %f147;
	mul.f32 	%f58, %f143, %f147;
	sub.s32 	%r106, %r40, %r77;
	add.s32 	%r107, %r106, %r130;
	mul.wide.s32 	%rd65, %r107, 4;
	add.s64 	%rd66, %rd3, %rd65;
	ld.global.f32 	%f128, [%rd66];
	add.s64 	%rd7, %rd2, %rd65;
	ld.global.f32 	%f59, [%rd7];
	setp.gt.f32 	%p35, %f149, %f128;
	add.f32 	%f129, %f149, %f127;
	sub.f32 	%f130, %f149, %f127;
	selp.f32 	%f131, %f130, %f129, %p35;
	selp.f32 	%f132, %f128, %f129, %p35;
	selp.f32 	%f133, %f130, %f128, %p35;
	setp.gt.f32 	%p36, %f132, %f133;
	selp.f32 	%f134, %f128, %f131, %p36;
	add.s64 	%rd67, %rd66, %rd8;
	st.global.f32 	[%rd67], %f134;
	setp.leu.f32 	%p37, %f149, %f59;
	@%p37 bra 	$L__BB1_43;
	sub.f32 	%f137, %f149, %f58;
	setp.lt.f32 	%p39, %f137, %f59;
	selp.f32 	%f138, %f59, %f137, %p39;
	add.s64 	%rd69, %rd7, %rd8;
	st.global.f32 	[%rd69], %f138;
	bra.uni 	$L__BB1_44;
$L__BB1_43:
	add.f32 	%f135, %f149, %f58;
	setp.gt.f32 	%p38, %f135, %f59;
	selp.f32 	%f136, %f59, %f135, %p38;
	add.s64 	%rd68, %rd7, %rd8;
	st.global.f32 	[%rd68], %f136;
$L__BB1_44:
	setp.lt.s32 	%p40, %r137, %r33;
	mov.b16 	%rs15, 1;
	mov.f32 	%f184, %f19;
	@%p40 bra 	$L__BB1_48;
	ld.param.u32 	%r129, [dvdiqqe_many_series_one_param_f32_param_10];
	setp.eq.s32 	%p41, %r129, 0;
	@%p41 bra 	$L__BB1_47;
	add.s32 	%r152, %r152, 1;
	cvt.rn.f32.s32 	%f139, %r152;
	rcp.rn.f32 	%f140, %f139;
	sub.f32 	%f141, %f149, %f182;
	fma.rn.f32 	%f182, %f141, %f140, %f182;
	mul.wide.s32 	%rd73, %r41, 4;
	add.s64 	%rd74, %rd1, %rd73;
	st.global.f32 	[%rd74], %f182;
	mov.f32 	%f184, %f19;
	bra.uni 	$L__BB1_48;
$L__BB1_47:
	mul.wide.s32 	%rd75, %r41, 4;
	add.s64 	%rd76, %rd1, %rd75;
	mov.b32 	%r108, 0;
	st.global.u32 	[%rd76], %r108;
	mov.f32 	%f184, %f19;
$L__BB1_48:
	add.s32 	%r137, %r137, 1;
	setp.ne.s32 	%p42, %r137, %r78;
	@%p42 bra 	$L__BB1_16;
$L__BB1_49:
	setp.ge.u32 	%p43, %r2, %r78;
	setp.ge.s32 	%p44, %r2, %r33;
	or.pred  	%p45, %p43, %p44;
	@%p45 bra 	$L__BB1_58;
	min.s32 	%r109, %r78, %r33;
	max.s32 	%r110, %r109, %r9;
	add.s32 	%r59, %r110, %r7;
	shr.u32 	%r111, %r59, 5;
	add.s32 	%r60, %r111, 1;
	setp.lt.u32 	%p46, %r59, 96;
	mov.u32 	%r155, %r2;
	@%p46 bra 	$L__BB1_53;
	and.b32  	%r61, %r60, 268435452;
	mov.b32 	%r154, 0;
	mov.u32 	%r155, %r2;
$L__BB1_52:
	.pragma "nounroll";
	mad.lo.s32 	%r113, %r155, %r77, %r130;
	mul.wide.s32 	%rd77, %r113, 4;
	add.s64 	%rd78, %rd4, %rd77;
	mov.b32 	%r114, 2143289344;
	st.global.u32 	[%rd78], %r114;
	add.s64 	%rd79, %rd3, %rd77;
	st.global.u32 	[%rd79], %r114;
	add.s64 	%rd80, %rd2, %rd77;
	st.global.u32 	[%rd80], %r114;
	add.s64 	%rd81, %rd1, %rd77;
	st.global.u32 	[%rd81], %r114;
	shl.b32 	%r115, %r77, 5;
	add.s32 	%r116, %r113, %r115;
	mul.wide.s32 	%rd82, %r116, 4;
	add.s64 	%rd83, %rd4, %rd82;
	st.global.u32 	[%rd83], %r114;
	add.s64 	%rd84, %rd3, %rd82;
	st.global.u32 	[%rd84], %r114;
	add.s64 	%rd85, %rd2, %rd82;
	st.global.u32 	[%rd85], %r114;
	add.s64 	%rd86, %rd1, %rd82;
	st.global.u32 	[%rd86], %r114;
	shl.b32 	%r117, %r77, 6;
	add.s32 	%r118, %r113, %r117;
	mul.wide.s32 	%rd87, %r118, 4;
	add.s64 	%rd88, %rd4, %rd87;
	st.global.u32 	[%rd88], %r114;
	add.s64 	%rd89, %rd3, %rd87;
	st.global.u32 	[%rd89], %r114;
	add.s64 	%rd90, %rd2, %rd87;
	st.global.u32 	[%rd90], %r114;
	add.s64 	%rd91, %rd1, %rd87;
	st.global.u32 	[%rd91], %r114;
	add.s32 	%r119, %r118, %r115;
	mul.wide.s32 	%rd92, %r119, 4;
	add.s64 	%rd93, %rd4, %rd92;
	st.global.u32 	[%rd93], %r114;
	add.s64 	%rd94, %rd3, %rd92;
	st.global.u32 	[%rd94], %r114;
	add.s64 	%rd95, %rd2, %rd92;
	st.global.u32 	[%rd95], %r114;
	add.s64 	%rd96, %rd1, %rd92;
	st.global.u32 	[%rd96], %r114;
	add.s32 	%r155, %r155, 128;
	add.s32 	%r154, %r154, 4;
	setp.ne.s32 	%p47, %r154, %r61;
	@%p47 bra 	$L__BB1_52;
$L__BB1_53:
	and.b32  	%r120, %r60, 3;
	setp.eq.s32 	%p48, %r120, 0;
	@%p48 bra 	$L__BB1_58;
	setp.eq.s32 	%p49, %r120, 1;
	@%p49 bra 	$L__BB1_56;
	mad.lo.s32 	%r121, %r155, %r77, %r130;
	mul.wide.s32 	%rd97, %r121, 4;
	add.s64 	%rd98, %rd4, %rd97;
	mov.b32 	%r122, 2143289344;
	st.global.u32 	[%rd98], %r122;
	add.s64 	%rd99, %rd3, %rd97;
	st.global.u32 	[%rd99], %r122;
	add.s64 	%rd100, %rd2, %rd97;
	st.global.u32 	[%rd100], %r122;
	add.s64 	%rd101, %rd1, %rd97;
	st.global.u32 	[%rd101], %r122;
	shl.b32 	%r123, %r77, 5;
	add.s32 	%r124, %r121, %r123;
	mul.wide.s32 	%rd102, %r124, 4;
	add.s64 	%rd103, %rd4, %rd102;
	st.global.u32 	[%rd103], %r122;
	add.s64 	%rd104, %rd3, %rd102;
	st.global.u32 	[%rd104], %r122;
	add.s64 	%rd105, %rd2, %rd102;
	st.global.u32 	[%rd105], %r122;
	add.s64 	%rd106, %rd1, %rd102;
	st.global.u32 	[%rd106], %r122;
	add.s32 	%r155, %r155, 64;
$L__BB1_56:
	and.b32  	%r125, %r59, 32;
	setp.ne.s32 	%p50, %r125, 0;
	@%p50 bra 	$L__BB1_58;
	mad.lo.s32 	%r126, %r155, %r77, %r130;
	mul.wide.s32 	%rd107, %r126, 4;
	add.s64 	%rd108, %rd4, %rd107;
	mov.b32 	%r127, 2143289344;
	st.global.u32 	[%rd108], %r127;
	add.s64 	%rd109, %rd3, %rd107;
	st.global.u32 	[%rd109], %r127;
	add.s64 	%rd110, %rd2, %rd107;
	st.global.u32 	[%rd110], %r127;
	add.s64 	%rd111, %rd1, %rd107;
	st.global.u32 	[%rd111], %r127;
$L__BB1_58:
	add.s32 	%r130, %r130, %r13;
	setp.lt.s32 	%p51, %r130, %r77;
	@%p51 bra 	$L__BB1_4;
$L__BB1_59:
	ret;

}


// ===== COMPILED SASS (sm_100) =====

	.target	sm_100

	.elftype	@"ET_EXEC"


//--------------------- .note.nv.tkinfo           --------------------------
	.section	.note.nv.tkinfo,"",@"SHT_NOTE"
	.sectionflags	@"SHF_NOTE_NV_TKINFO"
	.tkinfo
        /*0018*/ 	.word	0x00000002
        /*0030*/ 	.string	""
        /*0030*/ 	.string	"ptxas"
        /*0030*/ 	.string	"Cuda compilation tools, release 13.0, V13.0.88"
        /*0030*/ 	.string	"Build cuda_13.0.r13.0/compiler.36424714_0"
        /*0030*/ 	.string	"-arch sm_100 -m 64 "



//--------------------- .note.nv.cuinfo           --------------------------
	.section	.note.nv.cuinfo,"",@"SHT_NOTE"
	.sectionflags	@"SHF_NOTE_NV_CUINFO"
        /*0018*/ 	.short	0x0002
        /*001a*/ 	.short	0x0064
        /*001c*/ 	.short	0x0082
	.zero		2


//--------------------- .nv.info                  --------------------------
	.section	.nv.info,"",@"SHT_CUDA_INFO"
	.align	4


	//----- nvinfo : EIATTR_REGCOUNT
	.align		4
        /*0000*/ 	.byte	0x04, 0x2f
        /*0002*/ 	.short	(.L_1 - .L_0)
	.align		4
.L_0:
        /*0004*/ 	.word	index@(dvdiqqe_batch_f32)
        /*0008*/ 	.word	0x0000003b


	//----- nvinfo : EIATTR_FRAME_SIZE
	.align		4
.L_1:
        /*000c*/ 	.byte	0x04, 0x11
        /*000e*/ 	.short	(.L_3 - .L_2)
	.align		4
.L_2:
        /*0010*/ 	.word	index@($__internal_3_$__cuda_sm3x_div_rn_noftz_f32_slowpath)
        /*0014*/ 	.word	0x00000000


	//----- nvinfo : EIATTR_FRAME_SIZE
	.align		4
.L_3:
        /*0018*/ 	.byte	0x04, 0x11
        /*001a*/ 	.short	(.L_5 - .L_4)
	.align		4
.L_4:
        /*001c*/ 	.word	index@($__internal_2_$__cuda_sm20_rcp_rn_f32_slowpath)
        /*0020*/ 	.word	0x00000000


	//----- nvinfo : EIATTR_FRAME_SIZE
	.align		4
.L_5:
        /*0024*/ 	.byte	0x04, 0x11
        /*0026*/ 	.short	(.L_7 - .L_6)
	.align		4
.L_6:
        /*0028*/ 	.word	index@(dvdiqqe_batch_f32)
        /*002c*/ 	.word	0x00000000


	//----- nvinfo : EIATTR_REGCOUNT
	.align		4
.L_7:
        /*0030*/ 	.byte	0x04, 0x2f
        /*0032*/ 	.short	(.L_9 - .L_8)
	.align		4
.L_8:
        /*0034*/ 	.word	index@(dvdiqqe_many_series_one_param_f32)
        /*0038*/ 	.word	0x00000034


	//----- nvinfo : EIATTR_FRAME_SIZE
	.align		4
.L_9:
        /*003c*/ 	.byte	0x04, 0x11
        /*003e*/ 	.short	(.L_11 - .L_10)
	.align		4
.L_10:
        /*0040*/ 	.word	index@($__internal_1_$__cuda_sm3x_div_rn_noftz_f32_slowpath)
        /*0044*/ 	.word	0x00000000


	//----- nvinfo : EIATTR_FRAME_SIZE
	.align		4
.L_11:
        /*0048*/ 	.byte	0x04, 0x11
        /*004a*/ 	.short	(.L_13 - .L_12)
	.align		4
.L_12:
        /*004c*/ 	.word	index@($__internal_0_$__cuda_sm20_rcp_rn_f32_slowpath)
        /*0050*/ 	.word	0x00000000


	//----- nvinfo : EIATTR_FRAME_SIZE
	.align		4
.L_13:
        /*0054*/ 	.byte	0x04, 0x11
        /*0056*/ 	.short	(.L_15 - .L_14)
	.align		4
.L_14:
        /*0058*/ 	.word	index@(dvdiqqe_many_series_one_param_f32)
        /*005c*/ 	.word	0x00000000


	//----- nvinfo : EIATTR_MIN_STACK_SIZE
	.align		4
.L_15:
        /*0060*/ 	.byte	0x04, 0x12
        /*0062*/ 	.short	(.L_17 - .L_16)
	.align		4
.L_16:
        /*0064*/ 	.word	index@(dvdiqqe_many_series_one_param_f32)
        /*0068*/ 	.word	0x00000000


	//----- nvinfo : EIATTR_MIN_STACK_SIZE
	.align		4
.L_17:
        /*006c*/ 	.byte	0x04, 0x12
        /*006e*/ 	.short	(.L_19 - .L_18)
	.align		4
.L_18:
        /*0070*/ 	.word	index@(dvdiqqe_batch_f32)
        /*0074*/ 	.word	0x00000000
.L_19:


//--------------------- .nv.compat                --------------------------
	.section	.nv.compat,"",@"SHT_CUDA_COMPAT_INFO"
	.align	4
        /*0000*/ 	.byte	0x02, 0x09, 0x00, 0x00, 0x02, 0x02, 0x01, 0x00, 0x02, 0x05, 0x05, 0x00, 0x03, 0x07, 0x01, 0x01
        /*0010*/ 	.byte	0x02, 0x03, 0x00, 0x00, 0x02, 0x06, 0x01, 0x00, 0x04, 0x0b, 0x08, 0x00, 0x01, 0x00, 0x00, 0x00
        /*0020*/ 	.byte	0x00, 0x00, 0x00, 0x00


//--------------------- .nv.info.dvdiqqe_many_series_one_param_f32 --------------------------
	.section	.nv.info.dvdiqqe_many_series_one_param_f32,"",@"SHT_CUDA_INFO"
	.sectionflags	@""
	.align	4


	//----- nvinfo : EIATTR_CUDA_API_VERSION
	.align		4
        /*0000*/ 	.byte	0x04, 0x37
        /*0002*/ 	.short	(.L_21 - .L_20)
.L_20:
        /*0004*/ 	.word	0x00000082


	//----- nvinfo : EIATTR_KPARAM_INFO
	.align		4
.L_21:
        /*0008*/ 	.byte	0x04, 0x17
        /*000a*/ 	.short	(.L_23 - .L_22)
.L_22:
        /*000c*/ 	.word	0x00000000
        /*0010*/ 	.short	0x0010
        /*0012*/ 	.short	0x0060
        /*0014*/ 	.byte	0x00, 0xf5, 0x21, 0x00


	//----- nvinfo : EIATTR_KPARAM_INFO
	.align		4
.L_23:
        /*0018*/ 	.byte	0x04, 0x17
        /*001a*/ 	.short	(.L_25 - .L_24)
.L_24:
        /*001c*/ 	.word	0x00000000
        /*0020*/ 	.short	0x000f
        /*0022*/ 	.short	0x0058
        /*0024*/ 	.byte	0x00, 0xf5, 0x21, 0x00


	//----- nvinfo : EIATTR_KPARAM_INFO
	.align		4
.L_25:
        /*0028*/ 	.byte	0x04, 0x17
        /*002a*/ 	.short	(.L_27 - .L_26)
.L_26:
        /*002c*/ 	.word	0x00000000
        /*0030*/ 	.short	0x000e
        /*0032*/ 	.short	0x0050
        /*0034*/ 	.byte	0x00, 0xf5, 0x21, 0x00


	//----- nvinfo : EIATTR_KPARAM_INFO
	.align		4
.L_27:
        /*0038*/ 	.byte	0x04, 0x17
        /*003a*/ 	.short	(.L_29 - .L_28)
.L_28:
        /*003c*/ 	.word	0x00000000
        /*0040*/ 	.short	0x000d
        /*0042*/ 	.short	0x0048
        /*0044*/ 	.byte	0x00, 0xf5, 0x21, 0x00


	//----- nvinfo : EIATTR_KPARAM_INFO
	.align		4
.L_29:
        /*0048*/ 	.byte	0x04, 0x17
        /*004a*/ 	.short	(.L_31 - .L_30)
.L_30:
        /*004c*/ 	.word	0x00000000
        /*0050*/ 	.short	0x000c
        /*0052*/ 	.short	0x0044
        /*0054*/ 	.byte	0x00, 0xf0, 0x11, 0x00


	//----- nvinfo : EIATTR_KPARAM_INFO
	.align		4
.L_31:
        /*0058*/ 	.byte	0x04, 0x17
        /*005a*/ 	.short	(.L_33 - .L_32)
.L_32:
        /*005c*/ 	.word	0x00000000
        /*0060*/ 	.short	0x000b
        /*0062*/ 	.short	0x0040
        /*0064*/ 	.byte	0x00, 0xf0, 0x11, 0x00


	//----- nvinfo : EIATTR_KPARAM_INFO
	.align		4
.L_33:
        /*0068*/ 	.byte	0x04, 0x17
        /*006a*/ 	.short	(.L_35 - .L_34)
.L_34:
        /*006c*/ 	.word	0x00000000
        /*0070*/ 	.short	0x000a
        /*0072*/ 	.short	0x003c
        /*0074*/ 	.byte	0x00, 0xf0, 0x11, 0x00


	//----- nvinfo : EIATTR_KPARAM_INFO
	.align		4
.L_35:
        /*0078*/ 	.byte	0x04, 0x17
        /*007a*/ 	.short	(.L_37 - .L_36)
.L_36:
        /*007c*/ 	.word	0x00000000
        /*0080*/ 	.short	0x0009
        /*0082*/ 	.short	0x0038
        /*0084*/ 	.byte	0x00, 0xf0, 0x11, 0x00


	//----- nvinfo : EIATTR_KPARAM_INFO
	.align		4
.L_37:
        /*0088*/ 	.byte	0x04, 0x17
        /*008a*/ 	.short	(.L_39 - .L_38)
.L_38:
        /*008c*/ 	.word	0x00000000
        /*0090*/ 	.short	0x0008
        /*0092*/ 	.short	0x0034
        /*0094*/ 	.byte	0x00, 0xf0, 0x11, 0x00


	//----- nvinfo : EIATTR_KPARAM_INFO
	.align		4
.L_39:
        /*0098*/ 	.byte	0x04, 0x17
        /*009a*/ 	.short	(.L_41 - .L_40)
.L_40:
        /*009c*/ 	.word	0x00000000
        /*00a0*/ 	.short	0x0007
        /*00a2*/ 	.short	0x0030
        /*00a4*/ 	.byte	0x00, 0xf0, 0x11, 0x00


	//----- nvinfo : EIATTR_KPARAM_INFO
	.align		4
.L_41:
        /*00a8*/ 	.byte	0x04, 0x17
        /*00aa*/ 	.short	(.L_43 - .L_42)
.L_42:
        /*00ac*/ 	.word	0x00000000
        /*00b0*/ 	.short	0x0006
        /*00b2*/ 	.short	0x002c
        /*00b4*/ 	.byte	0x00, 0xf0, 0x11, 0x00


	//----- nvinfo : EIATTR_KPARAM_INFO
	.align		4
.L_43:
        /*00b8*/ 	.byte	0x04, 0x17
        /*00ba*/ 	.short	(.L_45 - .L_44)
.L_44:
        /*00bc*/ 	.word	0x00000000
        /*00c0*/ 	.short	0x0005
        /*00c2*/ 	.short	0x0028
        /*00c4*/ 	.byte	0x00, 0xf0, 0x11, 0x00


	//----- nvinfo : EIATTR_KPARAM_INFO
	.align		4
.L_45:
        /*00c8*/ 	.byte	0x04, 0x17
        /*00ca*/ 	.short	(.L_47 - .L_46)
.L_46:
        /*00cc*/ 	.word	0x00000000
        /*00d0*/ 	.short	0x0004
        /*00d2*/ 	.short	0x0020
        /*00d4*/ 	.byte	0x00, 0xf5, 0x21, 0x00


	//----- nvinfo : EIATTR_KPARAM_INFO
	.align		4
.L_47:
        /*00d8*/ 	.byte	0x04, 0x17
        /*00da*/ 	.short	(.L_49 - .L_48)
.L_48:
        /*00dc*/ 	.word	0x00000000
        /*00e0*/ 	.short	0x0003
        /*00e2*/ 	.short	0x0018
        /*00e4*/ 	.byte	0x00, 0xf0, 0x11, 0x00


	//----- nvinfo : EIATTR_KPARAM_INFO
	.align		4
.L_49:
        /*00e8*/ 	.byte	0x04, 0x17
        /*00ea*/ 	.short	(.L_51 - .L_50)
.L_50:
        /*00ec*/ 	.word	0x00000000
        /*00f0*/ 	.short	0x0002
        /*00f2*/ 	.short	0x0010
        /*00f4*/ 	.byte	0x00, 0xf5, 0x21, 0x00


	//----- nvinfo : EIATTR_KPARAM_INFO
	.align		4
.L_51:
        /*00f8*/ 	.byte	0x04, 0x17
        /*00fa*/ 	.short	(.L_53 - .L_52)
.L_52:
        /*00fc*/ 	.word	0x00000000
        /*0100*/ 	.short	0x0001
        /*0102*/ 	.short	0x0008
        /*0104*/ 	.byte	0x00, 0xf5, 0x21, 0x00


	//----- nvinfo : EIATTR_KPARAM_INFO
	.align		4
.L_53:
        /*0108*/ 	.byte	0x04, 0x17
        /*010a*/ 	.short	(.L_55 - .L_54)
.L_54:
        /*010c*/ 	.word	0x00000000
        /*0110*/ 	.short	0x0000
        /*0112*/ 	.short	0x0000
        /*0114*/ 	.byte	0x00, 0xf5, 0x21, 0x00


	//----- nvinfo : EIATTR_SPARSE_MMA_MASK
	.align		4
.L_55:
        /*0118*/ 	.byte	0x03, 0x50
        /*011a*/ 	.short	0x0000


	//----- nvinfo : EIATTR_MAXREG_COUNT
	.align		4
        /*011c*/ 	.byte	0x03, 0x1b
        /*011e*/ 	.short	0x00ff


	//----- nvinfo : EIATTR_MERCURY_ISA_VERSION
	.align		4
        /*0120*/ 	.byte	0x03, 0x5f
        /*0122*/ 	.short	0x0101


	//----- nvinfo : EIATTR_VRC_CTA_INIT_COUNT
	.align		4
        /*0124*/ 	.byte	0x02, 0x4a
	.zero		1
	.zero		1


	//----- nvinfo : EIATTR_EXIT_INSTR_OFFSETS
	.align		4
        /*0128*/ 	.byte	0x04, 0x1c
        /*012a*/ 	.short	(.L_57 - .L_56)


	//   ....[0]....
.L_56:
        /*012c*/ 	.word	0x00000060


	//   ....[1]....
        /*0130*/ 	.word	0x00000090


	//   ....[2]....
        /*0134*/ 	.word	0x00000220


	//   ....[3]....
        /*0138*/ 	.word	0x000026b0


	//----- nvinfo : EIATTR_CRS_STACK_SIZE
	.align		4
.L_57:
        /*013c*/ 	.byte	0x04, 0x1e
        /*013e*/ 	.short	(.L_59 - .L_58)
.L_58:
        /*0140*/ 	.word	0x00000000


	//----- nvinfo : EIATTR_CBANK_PARAM_SIZE
	.align		4
.L_59:
        /*0144*/ 	.byte	0x03, 0x19
        /*0146*/ 	.short	0x0068


	//----- nvinfo : EIATTR_PARAM_CBANK
	.align		4
        /*0148*/ 	.byte	0x04, 0x0a
        /*014a*/ 	.short	(.L_61 - .L_60)
	.align		4
.L_60:
        /*014c*/ 	.word	index@(.nv.constant0.dvdiqqe_many_series_one_param_f32)
        /*0150*/ 	.short	0x0380
        /*0152*/ 	.short	0x0068


	//----- nvinfo : EIATTR_SW_WAR
	.align		4
.L_61:
        /*0154*/ 	.byte	0x04, 0x36
        /*0156*/ 	.short	(.L_63 - .L_62)
.L_62:
        /*0158*/ 	.word	0x00000008
.L_63:


//--------------------- .nv.info.dvdiqqe_batch_f32 --------------------------
	.section	.nv.info.dvdiqqe_batch_f32,"",@"SHT_CUDA_INFO"
	.sectionflags	@""
	.align	4


	//----- nvinfo : EIATTR_CUDA_API_VERSION
	.align		4
        /*0000*/ 	.byte	0x04, 0x37
        /*0002*/ 	.short	(.L_65 - .L_64)
.L_64:
        /*0004*/ 	.word	0x00000082


	//----- nvinfo : EIATTR_KPARAM_INFO
	.align		4
.L_65:
        /*0008*/ 	.byte	0x04, 0x17
        /*000a*/ 	.short	(.L_67 - .L_66)
.L_66:
        /*000c*/ 	.word	0x00000000
        /*0010*/ 	.short	0x0010
        /*0012*/ 	.short	0x0070
        /*0014*/ 	.byte	0x00, 0xf5, 0x21, 0x00


	//----- nvinfo : EIATTR_KPARAM_INFO
	.align		4
.L_67:
        /*0018*/ 	.byte	0x04, 0x17
        /*001a*/ 	.short	(.L_69 - .L_68)
.L_68:
        /*001c*/ 	.word	0x00000000
        /*0020*/ 	.short	0x000f
        /*0022*/ 	.short	0x0068
        /*0024*/ 	.byte	0x00, 0xf5, 0x21, 0x00


	//----- nvinfo : EIATTR_KPARAM_INFO
	.align		4
.L_69:
        /*0028*/ 	.byte	0x04, 0x17
        /*002a*/ 	.short	(.L_71 - .L_70)
.L_70:
        /*002c*/ 	.word	0x00000000
        /*0030*/ 	.short	0x000e
        /*0032*/ 	.short	0x0060
        /*0034*/ 	.byte	0x00, 0xf5, 0x21, 0x00


	//----- nvinfo : EIATTR_KPARAM_INFO
	.align		4
.L_71:
        /*0038*/ 	.byte	0x04, 0x17
        /*003a*/ 	.short	(.L_73 - .L_72)
.L_72:
        /*003c*/ 	.word	0x00000000
        /*0040*/ 	.short	0x000d
        /*0042*/ 	.short	0x0058
        /*0044*/ 	.byte	0x00, 0xf5, 0x21, 0x00


	//----- nvinfo : EIATTR_KPARAM_INFO
	.align		4
.L_73:
        /*0048*/ 	.byte	0x04, 0x17
        /*004a*/ 	.short	(.L_75 - .L_74)
.L_74:
        /*004c*/ 	.word	0x00000000
        /*0050*/ 	.short	0x000c
        /*0052*/ 	.short	0x0050
        /*0054*/ 	.byte	0x00, 0xf0, 0x11, 0x00


	//----- nvinfo : EIATTR_KPARAM_INFO
	.align		4
.L_75:
        /*0058*/ 	.byte	0x04, 0x17
        /*005a*/ 	.short	(.L_77 - .L_76)
.L_76:
        /*005c*/ 	.word	0x00000000
        /*0060*/ 	.short	0x000b
        /*0062*/ 	.short	0x004c
        /*0064*/ 	.byte	0x00, 0xf0, 0x11, 0x00


	//----- nvinfo : EIATTR_KPARAM_INFO
	.align		4
.L_77:
        /*0068*/ 	.byte	0x04, 0x17
        /*006a*/ 	.short	(.L_79 - .L_78)
.L_78:
        /*006c*/ 	.word	0x00000000
        /*0070*/ 	.short	0x000a
        /*0072*/ 	.short	0x0048
        /*0074*/ 	.byte	0x00, 0xf0, 0x11, 0x00


	//----- nvinfo : EIATTR_KPARAM_INFO
	.align		4
.L_79:
        /*0078*/ 	.byte	0x04, 0x17
        /*007a*/ 	.short	(.L_81 - .L_80)
.L_80:
        /*007c*/ 	.word	0x00000000
        /*0080*/ 	.short	0x0009
        /*0082*/ 	.short	0x0044
        /*0084*/ 	.byte	0x00, 0xf0, 0x11, 0x00


	//----- nvinfo : EIATTR_KPARAM_INFO
	.align		4
.L_81:
        /*0088*/ 	.byte	0x04, 0x17
        /*008a*/ 	.short	(.L_83 - .L_82)
.L_82:
        /*008c*/ 	.word	0x00000000
        /*0090*/ 	.short	0x0008
        /*0092*/ 	.short	0x0040
        /*0094*/ 	.byte	0x00, 0xf0, 0x11, 0x00


	//----- nvinfo : EIATTR_KPARAM_INFO
	.align		4
.L_83:
        /*0098*/ 	.byte	0x04, 0x17
        /*009a*/ 	.short	(.L_85 - .L_84)
.L_84:
        /*009c*/ 	.word	0x00000000
        /*00a0*/ 	.short	0x0007
        /*00a2*/ 	.short	0x0038
        /*00a4*/ 	.byte	0x00, 0xf5, 0x21, 0x00


	//----- nvinfo : EIATTR_KPARAM_INFO
	.align		4
.L_85:
        /*00a8*/ 	.byte	0x04, 0x17
        /*00aa*/ 	.short	(.L_87 - .L_86)
.L_86:
        /*00ac*/ 	.word	0x00000000
        /*00b0*/ 	.short	0x0006
        /*00b2*/ 	.short	0x0030
        /*00b4*/ 	.byte	0x00, 0xf5, 0x21, 0x00


	//----- nvinfo : EIATTR_KPARAM_INFO
	.align		4
.L_87:
        /*00b8*/ 	.byte	0x04, 0x17
        /*00ba*/ 	.short	(.L_89 - .L_88)
.L_88:
        /*00bc*/ 	.word	0x00000000
        /*00c0*/ 	.short	0x0005
        /*00c2*/ 	.short	0x0028
        /*00c4*/ 	.byte	0x00, 0xf5, 0x21, 0x00


	//----- nvinfo : EIATTR_KPARAM_INFO
	.align		4
.L_89:
        /*00c8*/ 	.byte	0x04, 0x17
        /*00ca*/ 	.short	(.L_91 - .L_90)
.L_90:
        /*00cc*/ 	.word	0x00000000
        /*00d0*/ 	.short	0x0004
        /*00d2*/ 	.short	0x0020
        /*00d4*/ 	.byte	0x00, 0xf5, 0x21, 0x00


	//----- nvinfo : EIATTR_KPARAM_INFO
	.align		4
.L_91:
        /*00d8*/ 	.byte	0x04, 0x17
        /*00da*/ 	.short	(.L_93 - .L_92)
.L_92:
        /*00dc*/ 	.word	0x00000000
        /*00e0*/ 	.short	0x0003
        /*00e2*/ 	.short	0x0018
        /*00e4*/ 	.byte	0x00, 0xf0, 0x11, 0x00


	//----- nvinfo : EIATTR_KPARAM_INFO
	.align		4
.L_93:
        /*00e8*/ 	.byte	0x04, 0x17
        /*00ea*/ 	.short	(.L_95 - .L_94)
.L_94:
        /*00ec*/ 	.word	0x00000000
        /*00f0*/ 	.short	0x0002
        /*00f2*/ 	.short	0x0010
        /*00f4*/ 	.byte	0x00, 0xf5, 0x21, 0x00


	//----- nvinfo : EIATTR_KPARAM_INFO
	.align		4
.L_95:
        /*00f8*/ 	.byte	0x04, 0x17
        /*00fa*/ 	.short	(.L_97 - .L_96)
.L_96:
        /*00fc*/ 	.word	0x00000000
        /*0100*/ 	.short	0x0001
        /*0102*/ 	.short	0x0008
        /*0104*/ 	.byte	0x00, 0xf5, 0x21, 0x00


	//----- nvinfo : EIATTR_KPARAM_INFO
	.align		4
.L_97:
        /*0108*/ 	.byte	0x04, 0x17
        /*010a*/ 	.short	(.L_99 - .L_98)
.L_98:
        /*010c*/ 	.word	0x00000000
        /*0110*/ 	.short	0x0000
        /*0112*/ 	.short	0x0000
        /*0114*/ 	.byte	0x00, 0xf5, 0x21, 0x00


	//----- nvinfo : EIATTR_SPARSE_MMA_MASK
	.align		4
.L_99:
        /*0118*/ 	.byte	0x03, 0x50
        /*011a*/ 	.short	0x0000


	//----- nvinfo : EIATTR_MAXREG_COUNT
	.align		4
        /*011c*/ 	.byte	0x03, 0x1b
        /*011e*/ 	.short	0x00ff


	//----- nvinfo : EIATTR_NUM_BARRIERS
	.align		4
        /*0120*/ 	.byte	0x02, 0x4c
        /*0122*/ 	.byte	0x01
	.zero		1


	//----- nvinfo : EIATTR_MERCURY_ISA_VERSION
	.align		4
        /*0124*/ 	.byte	0x03, 0x5f
        /*0126*/ 	.short	0x0101


	//----- nvinfo : EIATTR_INT_WARP_WIDE_INSTR_OFFSETS
	.align		4
        /*0128*/ 	.byte	0x04, 0x31
        /*012a*/ 	.short	(.L_101 - .L_100)


	//   ....[0]....
.L_100:
        /*012c*/ 	.word	0x000027a0


	//----- nvinfo : EIATTR_VRC_CTA_INIT_COUNT
	.align		4
.L_101:
        /*0130*/ 	.byte	0x02, 0x4a
	.zero		1
	.zero		1


	//----- nvinfo : EIATTR_EXIT_INSTR_OFFSETS
	.align		4
        /*0134*/ 	.byte	0x04, 0x1c
        /*0136*/ 	.short	(.L_103 - .L_102)


	//   ....[0]....
.L_102:
        /*0138*/ 	.word	0x00000050


	//   ....[1]....
        /*013c*/ 	.word	0x000000b0


	//   ....[2]....
        /*0140*/ 	.word	0x000001c0


	//   ....[3]....
        /*0144*/ 	.word	0x00004030


	//   ....[4]....
        /*0148*/ 	.word	0x00004150


	//----- nvinfo : EIATTR_CRS_STACK_SIZE
	.align		4
.L_103:
        /*014c*/ 	.byte	0x04, 0x1e
        /*014e*/ 	.short	(.L_105 - .L_104)
.L_104:
        /*0150*/ 	.word	0x00000000


	//----- nvinfo : EIATTR_CBANK_PARAM_SIZE
	.align		4
.L_105:
        /*0154*/ 	.byte	0x03, 0x19
        /*0156*/ 	.short	0x0078


	//----- nvinfo : EIATTR_PARAM_CBANK
	.align		4
        /*0158*/ 	.byte	0x04, 0x0a
        /*015a*/ 	.short	(.L_107 - .L_106)
	.align		4
.L_106:
        /*015c*/ 	.word	index@(.nv.constant0.dvdiqqe_batch_f32)
        /*0160*/ 	.short	0x0380
        /*0162*/ 	.short	0x0078


	//----- nvinfo : EIATTR_SW_WAR
	.align		4
.L_107:
        /*0164*/ 	.byte	0x04, 0x36
        /*0166*/ 	.short	(.L_109 - .L_108)
.L_108:
        /*0168*/ 	.word	0x00000008
.L_109:


//--------------------- .nv.callgraph             --------------------------
	.section	.nv.callgraph,"",@"SHT_CUDA_CALLGRAPH"
	.align	4
	.sectionentsize	8
	.align		4
        /*0000*/ 	.word	0x00000000
	.align		4
        /*0004*/ 	.word	0xffffffff
	.align		4
        /*0008*/ 	.word	0x00000000
	.align		4
        /*000c*/ 	.word	0xfffffffe
	.align		4
        /*0010*/ 	.word	0x00000000
	.align		4
        /*0014*/ 	.word	0xfffffffd
	.align		4
        /*0018*/ 	.word	0x00000000
	.align		4
        /*001c*/ 	.word	0xfffffffc


//--------------------- .text.dvdiqqe_many_series_one_param_f32 --------------------------
	.section	.text.dvdiqqe_many_series_one_param_f32,"ax",@progbits
	.align	128
        .global         dvdiqqe_many_series_one_param_f32
        .type           dvdiqqe_many_series_one_param_f32,@function
        .size           dvdiqqe_many_series_one_param_f32,(.L_x_189 - dvdiqqe_many_series_one_param_f32)
        .other          dvdiqqe_many_series_one_param_f32,@"STO_CUDA_ENTRY STV_DEFAULT"
dvdiqqe_many_series_one_param_f32:
.text.dvdiqqe_many_series_one_param_f32:
[----:B------:R-:W-:Y:S08]  /*0000*/  LDC R1, c[0x0][0x37c] ;  /* 0x0000df00ff017b82 */ /* 0x000ff00000000800 */
[----:B------:R-:W0:Y:S01]  /*0010*/  LDC.64 R2, c[0x0][0x3a8] ;  /* 0x0000ea00ff027b82 */ /* 0x000e220000000a00 */
[----:B------:R-:W0:Y:S02]  /*0020*/  LDCU.64 UR4, c[0x0][0x3c0] ;  /* 0x00007800ff0477ac */ /* 0x000e240008000a00 */
[----:B0-----:R-:W-:-:S04]  /*0030*/  VIMNMX3 R0, R2, UR4, R3, PT ;  /* 0x0000000402007c0f */ /* 0x001fc8000b800103 */
[----:B------:R-:W-:-:S04]  /*0040*/  VIMNMX R0, PT, PT, R0, UR5, PT ;  /* 0x0000000500007c48 */ /* 0x000fc8000bfe0100 */
[----:B------:R-:W-:-:S13]  /*0050*/  ISETP.GE.AND P0, PT, R0, 0x1, PT ;  /* 0x000000010000780c */ /* 0x000fda0003f06270 */
[----:B------:R-:W-:Y:S05]  /*0060*/  @!P0 EXIT ;  /* 0x000000000000894d */ /* 0x000fea0003800000 */
[----:B------:R-:W0:Y:S02]  /*0070*/  LDC R11, c[0x0][0x360] ;  /* 0x0000d800ff0b7b82 */ /* 0x000e240000000800 */
[----:B0-----:R-:W-:-:S13]  /*0080*/  ISETP.GE.U32.AND P0, PT, R11, 0x20, PT ;  /* 0x000000200b00780c */ /* 0x001fda0003f06070 */
[----:B------:R-:W-:Y:S05]  /*0090*/  @!P0 EXIT ;  /* 0x000000000000894d */ /* 0x000fea0003800000 */
[----:B------:R-:W-:Y:S01]  /*00a0*/  SHF.L.U32 R0, R2, 0x1, RZ ;  /* 0x0000000102007819 */ /* 0x000fe200000006ff */
[----:B------:R-:W0:Y:S01]  /*00b0*/  S2R R4, SR_TID.X ;  /* 0x0000000000047919 */ /* 0x000e220000002100 */
[----:B------:R-:W-:Y:S01]  /*00c0*/  UMOV UR4, 0x40000000 ;  /* 0x4000000000047882 */ /* 0x000fe20000000000 */
[----:B------:R-:W-:Y:S01]  /*00d0*/  SHF.R.U32.HI R11, RZ, 0x5, R11 ;  /* 0x00000005ff0b7819 */ /* 0x000fe2000001160b */
[----:B------:R-:W-:Y:S01]  /*00e0*/  IMAD.U32 R6, RZ, RZ, UR4 ;  /* 0x00000004ff067e24 */ /* 0x000fe2000f8e00ff */
[----:B------:R-:W-:-:S04]  /*00f0*/  I2FP.F32.U32 R27, R0 ;  /* 0x00000000001b7245 */ /* 0x000fc80000201000 */
[----:B------:R-:W1:Y:S08]  /*0100*/  MUFU.RCP R2, R27 ;  /* 0x0000001b00027308 */ /* 0x000e700000001000 */
[----:B------:R-:W2:Y:S01]  /*0110*/  FCHK P0, R6, R27 ;  /* 0x0000001b06007302 */ /* 0x000ea20000000000 */
[----:B-1----:R-:W-:-:S04]  /*0120*/  FFMA R3, -R27, R2, 1 ;  /* 0x3f8000001b037423 */ /* 0x002fc80000000102 */
[----:B------:R-:W-:-:S04]  /*0130*/  FFMA R2, R2, R3, R2 ;  /* 0x0000000302027223 */ /* 0x000fc80000000002 */
[----:B------:R-:W-:-:S04]  /*0140*/  FFMA R0, R2, 2, RZ ;  /* 0x4000000002007823 */ /* 0x000fc800000000ff */
[----:B------:R-:W-:-:S04]  /*0150*/  FFMA R3, -R27, R0, 2 ;  /* 0x400000001b037423 */ /* 0x000fc80000000100 */
[----:B------:R-:W-:Y:S01]  /*0160*/  FFMA R2, R2, R3, R0 ;  /* 0x0000000302027223 */ /* 0x000fe20000000000 */
[----:B0-----:R-:W-:Y:S02]  /*0170*/  LOP3.LUT R3, R4, 0x1f, RZ, 0xc0, !PT ;  /* 0x0000001f04037812 */ /* 0x001fe400078ec0ff */
[----:B------:R-:W-:Y:S01]  /*0180*/  SHF.R.U32.HI R0, RZ, 0x5, R4 ;  /* 0x00000005ff007819 */ /* 0x000fe20000011604 */
[----:B--2---:R-:W-:Y:S06]  /*0190*/  @!P0 BRA `(.L_x_0) ;  /* 0x0000000000108947 */ /* 0x004fec0003800000 */
[----:B------:R-:W-:Y:S01]  /*01a0*/  HFMA2 R26, -RZ, RZ, 2, 0 ;  /* 0x40000000ff1a7431 */ /* 0x000fe200000001ff */
[----:B------:R-:W-:-:S07]  /*01b0*/  MOV R29, 0x1d0 ;  /* 0x000001d0001d7802 */ /* 0x000fce0000000f00 */
[----:B------:R-:W-:Y:S05]  /*01c0*/  CALL.REL.NOINC `($__internal_1_$__cuda_sm3x_div_rn_noftz_f32_slowpath) ;  /* 0x0000002800107944 */ /* 0x000fea0003c00000 */
[----:B------:R-:W-:-:S07]  /*01d0*/  IMAD.MOV.U32 R2, RZ, RZ, R31 ;  /* 0x000000ffff027224 */ /* 0x000fce00078e001f */
.L_x_0:
[----:B------:R-:W0:Y:S01]  /*01e0*/  S2UR UR4, SR_CTAID.X ;  /* 0x00000000000479c3 */ /* 0x000e220000002500 */
[----:B------:R-:W1:Y:S01]  /*01f0*/  LDCU UR5, c[0x0][0x3c0] ;  /* 0x00007800ff0577ac */ /* 0x000e620008000800 */
[----:B0-----:R-:W-:-:S05]  /*0200*/  IMAD R4, R11, UR4, R0 ;  /* 0x000000040b047c24 */ /* 0x001fca000f8e0200 */
[----:B-1----:R-:W-:-:S13]  /*0210*/  ISETP.GE.AND P0, PT, R4, UR5, PT ;  /* 0x0000000504007c0c */ /* 0x002fda000bf06270 */
[----:B------:R-:W-:Y:S05]  /*0220*/  @P0 EXIT ;  /* 0x000000000000094d */ /* 0x000fea0003800000 */
[----:B------:R-:W0:Y:S02]  /*0230*/  LDCU UR4, c[0x0][0x3a8] ;  /* 0x00007500ff0477ac */ /* 0x000e240008000800 */
[----:B0-----:R-:W-:-:S06]  /*0240*/  UIADD3 UR4, UPT, UPT, UR4, 0x1, URZ ;  /* 0x0000000104047890 */ /* 0x001fcc000fffe0ff */
[----:B------:R-:W-:Y:S01]  /*0250*/  I2FP.F32.U32 R27, UR4 ;  /* 0x00000004001b7c45 */ /* 0x000fe20008201000 */
[----:B------:R-:W-:Y:S02]  /*0260*/  UMOV UR4, 0x40000000 ;  /* 0x4000000000047882 */ /* 0x000fe40000000000 */
[----:B------:R-:W-:Y:S01]  /*0270*/  MOV R6, UR4 ;  /* 0x0000000400067c02 */ /* 0x000fe20008000f00 */
[----:B------:R-:W0:Y:S08]  /*0280*/  MUFU.RCP R0, R27 ;  /* 0x0000001b00007308 */ /* 0x000e300000001000 */
[----:B------:R-:W1:Y:S01]  /*0290*/  FCHK P0, R6, R27 ;  /* 0x0000001b06007302 */ /* 0x000e620000000000 */
[----:B0-----:R-:W-:-:S04]  /*02a0*/  FFMA R5, -R27, R0, 1 ;  /* 0x3f8000001b057423 */ /* 0x001fc80000000100 */
[----:B------:R-:W-:-:S04]  /*02b0*/  FFMA R5, R0, R5, R0 ;  /* 0x0000000500057223 */ /* 0x000fc80000000000 */
[----:B------:R-:W-:-:S04]  /*02c0*/  FFMA R0, R5, 2, RZ ;  /* 0x4000000005007823 */ /* 0x000fc800000000ff */
[----:B------:R-:W-:-:S04]  /*02d0*/  FFMA R7, -R27, R0, 2 ;  /* 0x400000001b077423 */ /* 0x000fc80000000100 */
[----:B------:R-:W-:Y:S01]  /*02e0*/  FFMA R5, R5, R7, R0 ;  /* 0x0000000705057223 */ /* 0x000fe20000000000 */
[----:B-1----:R-:W-:Y:S06]  /*02f0*/  @!P0 BRA `(.L_x_1) ;  /* 0x0000000000108947 */ /* 0x002fec0003800000 */
[----:B------:R-:W-:Y:S01]  /*0300*/  IMAD.MOV.U32 R26, RZ, RZ, 0x40000000 ;  /* 0x40000000ff1a7424 */ /* 0x000fe200078e00ff */
[----:B------:R-:W-:-:S07]  /*0310*/  MOV R29, 0x330 ;  /* 0x00000330001d7802 */ /* 0x000fce0000000f00 */
[----:B------:R-:W-:Y:S05]  /*0320*/  CALL.REL.NOINC `($__internal_1_$__cuda_sm3x_div_rn_noftz_f32_slowpath) ;  /* 0x0000002400b87944 */ /* 0x000fea0003c00000 */
[----:B------:R-:W-:-:S07]  /*0330*/  MOV R5, R31 ;  /* 0x0000001f00057202 */ /* 0x000fce0000000f00 */
.L_x_1:
[----:B------:R-:W0:Y:S02]  /*0340*/  LDCU UR4, c[0x0][0x3ac] ;  /* 0x00007580ff0477ac */ /* 0x000e240008000800 */
[----:B0-----:R-:W-:-:S06]  /*0350*/  UIADD3 UR4, UPT, UPT, UR4, 0x1, URZ ;  /* 0x0000000104047890 */ /* 0x001fcc000fffe0ff */
[----:B------:R-:W-:Y:S01]  /*0360*/  I2FP.F32.U32 R27, UR4 ;  /* 0x00000004001b7c45 */ /* 0x000fe20008201000 */
[----:B------:R-:W-:Y:S02]  /*0370*/  UMOV UR4, 0x40000000 ;  /* 0x4000000000047882 */ /* 0x000fe40000000000 */
[----:B------:R-:W-:Y:S01]  /*0380*/  IMAD.U32 R8, RZ, RZ, UR4 ;  /* 0x00000004ff087e24 */ /* 0x000fe2000f8e00ff */
        /* <DEDUP_REMOVED lines=8> */
[----:B------:R-:W-:Y:S01]  /*0410*/  HFMA2 R26, -RZ, RZ, 2, 0 ;  /* 0x40000000ff1a7431 */ /* 0x000fe200000001ff */
[----:B------:R-:W-:-:S07]  /*0420*/  MOV R29, 0x440 ;  /* 0x00000440001d7802 */ /* 0x000fce0000000f00 */
[----:B------:R-:W-:Y:S05]  /*0430*/  CALL.REL.NOINC `($__internal_1_$__cuda_sm3x_div_rn_noftz_f32_slowpath) ;  /* 0x0000002400747944 */ /* 0x000fea0003c00000 */
[----:B------:R-:W-:-:S07]  /*0440*/  IMAD.MOV.U32 R6, RZ, RZ, R31 ;  /* 0x000000ffff067224 */ /* 0x000fce00078e001f */
.L_x_2:
[----:B------:R-:W0:Y:S01]  /*0450*/  LDCU UR14, c[0x0][0x3c4] ;  /* 0x00007880ff0e77ac */ /* 0x000e220008000800 */
[----:B------:R-:W-:Y:S01]  /*0460*/  LOP3.LUT R7, RZ, R3, RZ, 0x33, !PT ;  /* 0x00000003ff077212 */ /* 0x000fe200078e33ff */
[----:B------:R-:W-:Y:S01]  /*0470*/  BSSY.RECONVERGENT B1, `(.L_x_3) ;  /* 0x0000223000017945 */ /* 0x000fe20003800200 */
[----:B------:R-:W-:Y:S01]  /*0480*/  LOP3.LUT R9, R3, 0x20, RZ, 0xfc, !PT ;  /* 0x0000002003097812 */ /* 0x000fe200078efcff */
[----:B------:R-:W1:Y:S01]  /*0490*/  LDCU UR5, c[0x0][0x370] ;  /* 0x00006e00ff0577ac */ /* 0x000e620008000800 */
[----:B------:R-:W2:Y:S01]  /*04a0*/  LDCU UR4, c[0x0][0x3a8] ;  /* 0x00007500ff0477ac */ /* 0x000ea20008000800 */
[----:B------:R-:W3:Y:S01]  /*04b0*/  LDCU.64 UR6, c[0x0][0x358] ;  /* 0x00006b00ff0677ac */ /* 0x000ee20008000a00 */
[----:B------:R-:W4:Y:S01]  /*04c0*/  LDCU UR15, c[0x0][0x3c0] ;  /* 0x00007800ff0f77ac */ /* 0x000f220008000800 */
[----:B0-----:R-:W-:Y:S01]  /*04d0*/  IADD3 R8, PT, PT, R7, UR14, RZ ;  /* 0x0000000e07087c10 */ /* 0x001fe2000fffe0ff */
[----:B------:R-:W0:Y:S01]  /*04e0*/  LDCU UR16, c[0x0][0x3a8] ;  /* 0x00007500ff1077ac */ /* 0x000e220008000800 */
[----:B-1----:R-:W-:Y:S01]  /*04f0*/  IMAD R11, R11, UR5, RZ ;  /* 0x000000050b0b7c24 */ /* 0x002fe2000f8e02ff */
[----:B------:R-:W1:Y:S01]  /*0500*/  LDCU UR18, c[0x0][0x3c4] ;  /* 0x00007880ff1277ac */ /* 0x000e620008000800 */
[----:B------:R-:W0:Y:S01]  /*0510*/  LDCU UR17, c[0x0][0x3ac] ;  /* 0x00007580ff1177ac */ /* 0x000e220008000800 */
[----:B------:R-:W0:Y:S01]  /*0520*/  LDCU UR10, c[0x0][0x398] ;  /* 0x00007300ff0a77ac */ /* 0x000e220008000800 */
[----:B------:R-:W0:Y:S01]  /*0530*/  LDCU UR11, c[0x0][0x3b0] ;  /* 0x00007600ff0b77ac */ /* 0x000e220008000800 */
[----:B------:R-:W0:Y:S01]  /*0540*/  LDCU UR13, c[0x0][0x3bc] ;  /* 0x00007780ff0d77ac */ /* 0x000e220008000800 */
[----:B------:R-:W0:Y:S01]  /*0550*/  LDCU UR12, c[0x0][0x3b4] ;  /* 0x00007680ff0c77ac */ /* 0x000e220008000800 */
[----:B------:R-:W0:Y:S01]  /*0560*/  LDCU.64 UR8, c[0x0][0x380] ;  /* 0x00007000ff0877ac */ /* 0x000e220008000a00 */
[----:B--234-:R-:W-:-:S12]  /*0570*/  ULEA UR4, UR4, 0xffffffff, 0x1 ;  /* 0xffffffff04047891 */ /* 0x01cfd8000f8e08ff */
.L_x_54:
[----:B--2-4-:R-:W2:Y:S01]  /*0580*/  LDC.64 R12, c[0x0][0x3a0] ;  /* 0x0000e800ff0c7b82 */ /* 0x014ea20000000a00 */
[----:B------:R-:W3:Y:S01]  /*0590*/  LDCU UR5, c[0x0][0x3c4] ;  /* 0x00007880ff0577ac */ /* 0x000ee20008000800 */
[----:B--2---:R-:W-:-:S05]  /*05a0*/  IMAD.WIDE R12, R4, 0x4, R12 ;  /* 0x00000004040c7825 */ /* 0x004fca00078e020c */
[----:B------:R-:W2:Y:S01]  /*05b0*/  LDG.E.CONSTANT R10, desc[UR6][R12.64] ;  /* 0x000000060c0a7981 */ /* 0x000ea2000c1e9900 */
[----:B---3--:R-:W-:Y:S01]  /*05c0*/  IMAD.U32 R26, RZ, RZ, UR5 ;  /* 0x00000005ff1a7e24 */ /* 0x008fe2000f8e00ff */
[----:B------:R-:W-:Y:S04]  /*05d0*/  BSSY.RECONVERGENT B0, `(.L_x_4) ;  /* 0x0000208000007945 */ /* 0x000fe80003800200 */
[----:B--2---:R-:W-:-:S13]  /*05e0*/  ISETP.GE.U32.AND P0, PT, R10, R26, PT ;  /* 0x0000001a0a00720c */ /* 0x004fda0003f06070 */
[----:B------:R-:W-:Y:S05]  /*05f0*/  @!P0 BRA `(.L_x_5) ;  /* 0x0000000400c88947 */ /* 0x000fea0003800000 */
[----:B------:R-:W-:-:S13]  /*0600*/  ISETP.GE.U32.AND P0, PT, R3, R26, PT ;  /* 0x0000001a0300720c */ /* 0x000fda0003f06070 */
[----:B------:R-:W-:Y:S05]  /*0610*/  @P0 BRA `(.L_x_6) ;  /* 0x00000020000c0947 */ /* 0x000fea0003800000 */
[C---:B------:R-:W-:Y:S01]  /*0620*/  ISETP.GE.U32.AND P0, PT, R8.reuse, 0x60, PT ;  /* 0x000000600800780c */ /* 0x040fe20003f06070 */
[----:B------:R-:W-:Y:S01]  /*0630*/  BSSY.RECONVERGENT B2, `(.L_x_7) ;  /* 0x000003e000027945 */ /* 0x000fe20003800200 */
[----:B------:R-:W-:Y:S02]  /*0640*/  LEA.HI R0, R8, 0x1, RZ, 0x1b ;  /* 0x0000000108007811 */ /* 0x000fe400078fd8ff */
[----:B------:R-:W-:Y:S02]  /*0650*/  MOV R29, R3 ;  /* 0x00000003001d7202 */ /* 0x000fe40000000f00 */
[----:B------:R-:W-:-:S07]  /*0660*/  LOP3.LUT P1, RZ, R0, 0x3, RZ, 0xc0, !PT ;  /* 0x0000000300ff7812 */ /* 0x000fce000782c0ff */
[----:B------:R-:W-:Y:S06]  /*0670*/  @!P0 BRA `(.L_x_8) ;  /* 0x0000000000e48947 */ /* 0x000fec0003800000 */
[----:B------:R-:W2:Y:S01]  /*0680*/  LDC.64 R12, c[0x0][0x3e0] ;  /* 0x0000f800ff0c7b82 */ /* 0x000ea20000000a00 */
[----:B------:R-:W3:Y:S01]  /*0690*/  LDCU UR5, c[0x0][0x3c0] ;  /* 0x00007800ff0577ac */ /* 0x000ee20008000800 */
[----:B------:R-:W-:Y:S01]  /*06a0*/  LEA.HI R0, R8, 0x1, RZ, 0x1b ;  /* 0x0000000108007811 */ /* 0x000fe200078fd8ff */
[----:B------:R-:W-:Y:S01]  /*06b0*/  IMAD.MOV.U32 R29, RZ, RZ, R3 ;  /* 0x000000ffff1d7224 */ /* 0x000fe200078e0003 */
[C---:B------:R-:W-:Y:S02]  /*06c0*/  LOP3.LUT R21, R3.reuse, 0x40, RZ, 0xfc, !PT ;  /* 0x0000004003157812 */ /* 0x040fe400078efcff */
[----:B------:R-:W-:Y:S02]  /*06d0*/  LOP3.LUT R23, R3, 0x60, RZ, 0xfc, !PT ;  /* 0x0000006003177812 */ /* 0x000fe400078efcff */
[----:B------:R-:W4:Y:S01]  /*06e0*/  LDC.64 R14, c[0x0][0x3c8] ;  /* 0x0000f200ff0e7b82 */ /* 0x000f220000000a00 */
[----:B------:R-:W-:-:S04]  /*06f0*/  LOP3.LUT R0, R0, 0xffffffc, RZ, 0xc0, !PT ;  /* 0x0ffffffc00007812 */ /* 0x000fc800078ec0ff */
[----:B------:R-:W-:-:S03]  /*0700*/  IADD3 R0, PT, PT, -R0, RZ, RZ ;  /* 0x000000ff00007210 */ /* 0x000fc60007ffe1ff */
[----:B------:R-:W0:Y:S01]  /*0710*/  LDC.64 R16, c[0x0][0x3d0] ;  /* 0x0000f400ff107b82 */ /* 0x000e220000000a00 */
[--C-:B---3--:R-:W-:Y:S02]  /*0720*/  IMAD R21, R21, UR5, R4.reuse ;  /* 0x0000000515157c24 */ /* 0x108fe4000f8e0204 */
[--C-:B------:R-:W-:Y:S02]  /*0730*/  IMAD R23, R23, UR5, R4.reuse ;  /* 0x0000000517177c24 */ /* 0x100fe4000f8e0204 */
[----:B------:R-:W-:-:S03]  /*0740*/  IMAD R25, R9, UR5, R4 ;  /* 0x0000000509197c24 */ /* 0x000fc6000f8e0204 */
[----:B------:R-:W3:Y:S01]  /*0750*/  LDC.64 R18, c[0x0][0x3d8] ;  /* 0x0000f600ff127b82 */ /* 0x000ee20000000a00 */
[----:B------:R-:W-:-:S07]  /*0760*/  IMAD R27, R3, UR5, R4 ;  /* 0x00000005031b7c24 */ /* 0x000fce000f8e0204 */
.L_x_9:
[----:B0-----:R-:W-:Y:S01]  /*0770*/  IMAD.MOV.U32 R10, RZ, RZ, 0x7fc00000 ;  /* 0x7fc00000ff0a7424 */ /* 0x001fe200078e00ff */
[----:B------:R-:W5:Y:S01]  /*0780*/  LDC R20, c[0x0][0x3c0] ;  /* 0x0000f000ff147b82 */ /* 0x000f620000000800 */
[----:B----4-:R-:W-:Y:S01]  /*0790*/  IMAD.WIDE R30, R27, 0x4, R14 ;  /* 0x000000041b1e7825 */ /* 0x010fe200078e020e */
[----:B------:R-:W-:-:S03]  /*07a0*/  IADD3 R0, PT, PT, R0, 0x4, RZ ;  /* 0x0000000400007810 */ /* 0x000fc60007ffe0ff */
[C---:B0-----:R-:W-:Y:S01]  /*07b0*/  IMAD.WIDE R32, R27.reuse, 0x4, R16 ;  /* 0x000000041b207825 */ /* 0x041fe200078e0210 */
[----:B------:R-:W-:Y:S01]  /*07c0*/  STG.E desc[UR6][R30.64], R10 ;  /* 0x0000000a1e007986 */ /* 0x000fe2000c101906 */
[----:B------:R-:W-:Y:S02]  /*07d0*/  ISETP.NE.AND P0, PT, R0, RZ, PT ;  /* 0x000000ff0000720c */ /* 0x000fe40003f05270 */
[C---:B---3--:R-:W-:Y:S01]  /*07e0*/  IMAD.WIDE R34, R27.reuse, 0x4, R18 ;  /* 0x000000041b227825 */ /* 0x048fe200078e0212 */
[----:B------:R0:W-:Y:S03]  /*07f0*/  STG.E desc[UR6][R32.64], R10 ;  /* 0x0000000a20007986 */ /* 0x0001e6000c101906 */
[----:B--2---:R-:W-:Y:S01]  /*0800*/  IMAD.WIDE R36, R27, 0x4, R12 ;  /* 0x000000041b247825 */ /* 0x004fe200078e020c */
[----:B------:R2:W-:Y:S03]  /*0810*/  STG.E desc[UR6][R34.64], R10 ;  /* 0x0000000a22007986 */ /* 0x0005e6000c101906 */
[C---:B------:R-:W-:Y:S01]  /*0820*/  IMAD.WIDE R38, R25.reuse, 0x4, R14 ;  /* 0x0000000419267825 */ /* 0x040fe200078e020e */
[----:B------:R3:W-:Y:S03]  /*0830*/  STG.E desc[UR6][R36.64], R10 ;  /* 0x0000000a24007986 */ /* 0x0007e6000c101906 */
[----:B------:R-:W-:Y:S01]  /*0840*/  IMAD.WIDE R40, R25, 0x4, R16 ;  /* 0x0000000419287825 */ /* 0x000fe200078e0210 */
[----:B------:R4:W-:Y:S01]  /*0850*/  STG.E desc[UR6][R38.64], R10 ;  /* 0x0000000a26007986 */ /* 0x0009e2000c101906 */
[----:B-----5:R-:W-:-:S02]  /*0860*/  LEA R27, R20, R27, 0x7 ;  /* 0x0000001b141b7211 */ /* 0x020fc400078e38ff */
[C---:B------:R-:W-:Y:S01]  /*0870*/  IMAD.WIDE R42, R25.reuse, 0x4, R18 ;  /* 0x00000004192a7825 */ /* 0x040fe200078e0212 */
[----:B------:R5:W-:Y:S03]  /*0880*/  STG.E desc[UR6][R40.64], R10 ;  /* 0x0000000a28007986 */ /* 0x000be6000c101906 */
[----:B------:R-:W-:Y:S01]  /*0890*/  IMAD.WIDE R44, R25, 0x4, R12 ;  /* 0x00000004192c7825 */ /* 0x000fe200078e020c */
[----:B------:R1:W-:Y:S03]  /*08a0*/  STG.E desc[UR6][R42.64], R10 ;  /* 0x0000000a2a007986 */ /* 0x0003e6000c101906 */
[C---:B------:R-:W-:Y:S01]  /*08b0*/  IMAD.WIDE R46, R21.reuse, 0x4, R14 ;  /* 0x00000004152e7825 */ /* 0x040fe200078e020e */
[----:B------:R1:W-:Y:S03]  /*08c0*/  STG.E desc[UR6][R44.64], R10 ;  /* 0x0000000a2c007986 */ /* 0x0003e6000c101906 */
[C---:B0-----:R-:W-:Y:S01]  /*08d0*/  IMAD.WIDE R32, R21.reuse, 0x4, R16 ;  /* 0x0000000415207825 */ /* 0x041fe200078e0210 */
[----:B------:R0:W-:Y:S03]  /*08e0*/  STG.E desc[UR6][R46.64], R10 ;  /* 0x0000000a2e007986 */ /* 0x0001e6000c101906 */
[C---:B--2---:R-:W-:Y:S01]  /*08f0*/  IMAD.WIDE R34, R21.reuse, 0x4, R18 ;  /* 0x0000000415227825 */ /* 0x044fe200078e0212 */
[----:B------:R0:W-:Y:S03]  /*0900*/  STG.E desc[UR6][R32.64], R10 ;  /* 0x0000000a20007986 */ /* 0x0001e6000c101906 */
[----:B------:R-:W-:Y:S01]  /*0910*/  IMAD.WIDE R30, R21, 0x4, R12 ;  /* 0x00000004151e7825 */ /* 0x000fe200078e020c */
[----:B------:R0:W-:Y:S03]  /*0920*/  STG.E desc[UR6][R34.64], R10 ;  /* 0x0000000a22007986 */ /* 0x0001e6000c101906 */
[C---:B---3--:R-:W-:Y:S01]  /*0930*/  IMAD.WIDE R36, R23.reuse, 0x4, R14 ;  /* 0x0000000417247825 */ /* 0x048fe200078e020e */
[----:B------:R0:W-:Y:S03]  /*0940*/  STG.E desc[UR6][R30.64], R10 ;  /* 0x0000000a1e007986 */ /* 0x0001e6000c101906 */
[C---:B----4-:R-:W-:Y:S01]  /*0950*/  IMAD.WIDE R38, R23.reuse, 0x4, R16 ;  /* 0x0000000417267825 */ /* 0x050fe200078e0210 */
[----:B------:R0:W-:Y:S03]  /*0960*/  STG.E desc[UR6][R36.64], R10 ;  /* 0x0000000a24007986 */ /* 0x0001e6000c101906 */
[C---:B-----5:R-:W-:Y:S01]  /*0970*/  IMAD.WIDE R40, R23.reuse, 0x4, R18 ;  /* 0x0000000417287825 */ /* 0x060fe200078e0212 */
[----:B------:R0:W-:Y:S03]  /*0980*/  STG.E desc[UR6][R38.64], R10 ;  /* 0x0000000a26007986 */ /* 0x0001e6000c101906 */
[----:B-1----:R-:W-:Y:S01]  /*0990*/  IMAD.WIDE R42, R23, 0x4, R12 ;  /* 0x00000004172a7825 */ /* 0x002fe200078e020c */
[----:B------:R0:W-:Y:S01]  /*09a0*/  STG.E desc[UR6][R40.64], R10 ;  /* 0x0000000a28007986 */ /* 0x0001e2000c101906 */
[----:B------:R-:W-:-:S02]  /*09b0*/  LEA R23, R20, R23, 0x7 ;  /* 0x0000001714177211 */ /* 0x000fc400078e38ff */
[C---:B------:R-:W-:Y:S01]  /*09c0*/  IMAD R21, R20.reuse, 0x80, R21 ;  /* 0x0000008014157824 */ /* 0x040fe200078e0215 */
[----:B------:R0:W-:Y:S01]  /*09d0*/  STG.E desc[UR6][R42.64], R10 ;  /* 0x0000000a2a007986 */ /* 0x0001e2000c101906 */
[----:B------:R-:W-:Y:S02]  /*09e0*/  IMAD R25, R20, 0x80, R25 ;  /* 0x0000008014197824 */ /* 0x000fe400078e0219 */
[----:B------:R-:W-:Y:S01]  /*09f0*/  VIADD R29, R29, 0x80 ;  /* 0x000000801d1d7836 */ /* 0x000fe20000000000 */
[----:B------:R-:W-:Y:S06]  /*0a00*/  @P0 BRA `(.L_x_9) ;  /* 0xfffffffc00580947 */ /* 0x000fec000383ffff */
.L_x_8:
[----:B01----:R-:W-:Y:S05]  /*0a10*/  BSYNC.RECONVERGENT B2 ;  /* 0x0000000000027941 */ /* 0x003fea0003800200 */
.L_x_7:
[----:B------:R-:W-:Y:S05]  /*0a20*/  @!P1 BRA `(.L_x_6) ;  /* 0x0000001c00089947 */ /* 0x000fea0003800000 */
[C---:B------:R-:W-:Y:S01]  /*0a30*/  LOP3.LUT P1, RZ, R8.reuse, 0x60, RZ, 0xc0, !PT ;  /* 0x0000006008ff7812 */ /* 0x040fe2000782c0ff */
[----:B------:R-:W-:Y:S01]  /*0a40*/  BSSY.RECONVERGENT B2, `(.L_x_10) ;  /* 0x000001c000027945 */ /* 0x000fe20003800200 */
[----:B------:R-:W-:-:S11]  /*0a50*/  LOP3.LUT P0, RZ, R8, 0x20, RZ, 0xc0, !PT ;  /* 0x0000002008ff7812 */ /* 0x000fd6000780c0ff */
[----:B------:R-:W-:Y:S05]  /*0a60*/  @!P1 BRA `(.L_x_11) ;  /* 0x0000000000649947 */ /* 0x000fea0003800000 */
[----:B------:R-:W0:Y:S01]  /*0a70*/  LDC R0, c[0x0][0x3c0] ;  /* 0x0000f000ff007b82 */ /* 0x000e220000000800 */
[----:B------:R-:W-:-:S07]  /*0a80*/  MOV R33, 0x7fc00000 ;  /* 0x7fc0000000217802 */ /* 0x000fce0000000f00 */
[----:B------:R-:W1:Y:S08]  /*0a90*/  LDC.64 R20, c[0x0][0x3c8] ;  /* 0x0000f200ff147b82 */ /* 0x000e700000000a00 */
[----:B------:R-:W2:Y:S08]  /*0aa0*/  LDC.64 R22, c[0x0][0x3d0] ;  /* 0x0000f400ff167b82 */ /* 0x000eb00000000a00 */
[----:B------:R-:W3:Y:S01]  /*0ab0*/  LDC.64 R24, c[0x0][0x3d8] ;  /* 0x0000f600ff187b82 */ /* 0x000ee20000000a00 */
[C---:B0-----:R-:W-:Y:S01]  /*0ac0*/  IMAD R19, R29.reuse, R0, R4 ;  /* 0x000000001d137224 */ /* 0x041fe200078e0204 */
[----:B------:R-:W-:-:S03]  /*0ad0*/  IADD3 R29, PT, PT, R29, 0x40, RZ ;  /* 0x000000401d1d7810 */ /* 0x000fc60007ffe0ff */
[----:B------:R-:W-:-:S03]  /*0ae0*/  IMAD R31, R0, 0x20, R19 ;  /* 0x00000020001f7824 */ /* 0x000fc600078e0213 */
[----:B------:R-:W0:Y:S01]  /*0af0*/  LDC.64 R26, c[0x0][0x3e0] ;  /* 0x0000f800ff1a7b82 */ /* 0x000e220000000a00 */
[----:B-1----:R-:W-:-:S04]  /*0b00*/  IMAD.WIDE R12, R19, 0x4, R20 ;  /* 0x00000004130c7825 */ /* 0x002fc800078e0214 */
[----:B------:R-:W-:Y:S01]  /*0b10*/  IMAD.WIDE R20, R31, 0x4, R20 ;  /* 0x000000041f147825 */ /* 0x000fe200078e0214 */
[----:B------:R1:W-:Y:S03]  /*0b20*/  STG.E desc[UR6][R12.64], R33 ;  /* 0x000000210c007986 */ /* 0x0003e6000c101906 */
[----:B--2---:R-:W-:-:S04]  /*0b30*/  IMAD.WIDE R14, R19, 0x4, R22 ;  /* 0x00000004130e7825 */ /* 0x004fc800078e0216 */
[----:B------:R-:W-:Y:S01]  /*0b40*/  IMAD.WIDE R22, R31, 0x4, R22 ;  /* 0x000000041f167825 */ /* 0x000fe200078e0216 */
[----:B------:R1:W-:Y:S03]  /*0b50*/  STG.E desc[UR6][R14.64], R33 ;  /* 0x000000210e007986 */ /* 0x0003e6000c101906 */
[----:B---3--:R-:W-:-:S04]  /*0b60*/  IMAD.WIDE R16, R19, 0x4, R24 ;  /* 0x0000000413107825 */ /* 0x008fc800078e0218 */
[----:B------:R-:W-:Y:S01]  /*0b70*/  IMAD.WIDE R24, R31, 0x4, R24 ;  /* 0x000000041f187825 */ /* 0x000fe200078e0218 */
[----:B------:R1:W-:Y:S03]  /*0b80*/  STG.E desc[UR6][R16.64], R33 ;  /* 0x0000002110007986 */ /* 0x0003e6000c101906 */
[----:B0-----:R-:W-:-:S04]  /*0b90*/  IMAD.WIDE R18, R19, 0x4, R26 ;  /* 0x0000000413127825 */ /* 0x001fc800078e021a */
[----:B------:R-:W-:Y:S01]  /*0ba0*/  IMAD.WIDE R26, R31, 0x4, R26 ;  /* 0x000000041f1a7825 */ /* 0x000fe200078e021a */
[----:B------:R1:W-:Y:S04]  /*0bb0*/  STG.E desc[UR6][R18.64], R33 ;  /* 0x0000002112007986 */ /* 0x0003e8000c101906 */
[----:B------:R1:W-:Y:S04]  /*0bc0*/  STG.E desc[UR6][R20.64], R33 ;  /* 0x0000002114007986 */ /* 0x0003e8000c101906 */
[----:B------:R1:W-:Y:S04]  /*0bd0*/  STG.E desc[UR6][R22.64], R33 ;  /* 0x0000002116007986 */ /* 0x0003e8000c101906 */
[----:B------:R1:W-:Y:S04]  /*0be0*/  STG.E desc[UR6][R24.64], R33 ;  /* 0x0000002118007986 */ /* 0x0003e8000c101906 */
[----:B------:R1:W-:Y:S02]  /*0bf0*/  STG.E desc[UR6][R26.64], R33 ;  /* 0x000000211a007986 */ /* 0x0003e4000c101906 */
.L_x_11:
[----:B------:R-:W-:Y:S05]  /*0c00*/  BSYNC.RECONVERGENT B2 ;  /* 0x0000000000027941 */ /* 0x000fea0003800200 */
.L_x_10:
[----:B------:R-:W-:Y:S05]  /*0c10*/  @P0 BRA `(.L_x_6) ;  /* 0x00000018008c0947 */ /* 0x000fea0003800000 */
[----:B-1----:R-:W0:Y:S01]  /*0c20*/  LDC.64 R12, c[0x0][0x3c8] ;  /* 0x0000f200ff0c7b82 */ /* 0x002e220000000a00 */
[----:B------:R-:W1:Y:S01]  /*0c30*/  LDCU UR5, c[0x0][0x3c0] ;  /* 0x00007800ff0577ac */ /* 0x000e620008000800 */
[----:B------:R-:W-:-:S06]  /*0c40*/  IMAD.MOV.U32 R23, RZ, RZ, 0x7fc00000 ;  /* 0x7fc00000ff177424 */ /* 0x000fcc00078e00ff */
[----:B------:R-:W2:Y:S08]  /*0c50*/  LDC.64 R14, c[0x0][0x3d0] ;  /* 0x0000f400ff0e7b82 */ /* 0x000eb00000000a00 */
[----:B------:R-:W3:Y:S01]  /*0c60*/  LDC.64 R16, c[0x0][0x3d8] ;  /* 0x0000f600ff107b82 */ /* 0x000ee20000000a00 */
[----:B-1----:R-:W-:-:S07]  /*0c70*/  IMAD R21, R29, UR5, R4 ;  /* 0x000000051d157c24 */ /* 0x002fce000f8e0204 */
[----:B------:R-:W1:Y:S01]  /*0c80*/  LDC.64 R18, c[0x0][0x3e0] ;  /* 0x0000f800ff127b82 */ /* 0x000e620000000a00 */
[----:B0-----:R-:W-:-:S05]  /*0c90*/  IMAD.WIDE R12, R21, 0x4, R12 ;  /* 0x00000004150c7825 */ /* 0x001fca00078e020c */
[----:B------:R4:W-:Y:S01]  /*0ca0*/  STG.E desc[UR6][R12.64], R23 ;  /* 0x000000170c007986 */ /* 0x0009e2000c101906 */
[----:B--2---:R-:W-:-:S05]  /*0cb0*/  IMAD.WIDE R14, R21, 0x4, R14 ;  /* 0x00000004150e7825 */ /* 0x004fca00078e020e */
[----:B------:R4:W-:Y:S01]  /*0cc0*/  STG.E desc[UR6][R14.64], R23 ;  /* 0x000000170e007986 */ /* 0x0009e2000c101906 */
[----:B---3--:R-:W-:-:S05]  /*0cd0*/  IMAD.WIDE R16, R21, 0x4, R16 ;  /* 0x0000000415107825 */ /* 0x008fca00078e0210 */
[----:B------:R4:W-:Y:S01]  /*0ce0*/  STG.E desc[UR6][R16.64], R23 ;  /* 0x0000001710007986 */ /* 0x0009e2000c101906 */
[----:B-1----:R-:W-:-:S05]  /*0cf0*/  IMAD.WIDE R18, R21, 0x4, R18 ;  /* 0x0000000415127825 */ /* 0x002fca00078e0212 */
[----:B------:R4:W-:Y:S01]  /*0d00*/  STG.E desc[UR6][R18.64], R23 ;  /* 0x0000001712007986 */ /* 0x0009e2000c101906 */
[----:B------:R-:W-:Y:S05]  /*0d10*/  BRA `(.L_x_6) ;  /* 0x00000018004c7947 */ /* 0x000fea0003800000 */
.L_x_5:
[----:B------:R-:W-:Y:S01]  /*0d20*/  ISETP.NE.AND P0, PT, R3, RZ, PT ;  /* 0x000000ff0300720c */ /* 0x000fe20003f05270 */
[----:B------:R-:W-:Y:S01]  /*0d30*/  BSSY.RECONVERGENT B3, `(.L_x_12) ;  /* 0x0000124000037945 */ /* 0x000fe20003800200 */
[----:B------:R-:W-:-:S11]  /*0d40*/  IADD3 R12, PT, PT, R10, UR4, RZ ;  /* 0x000000040a0c7c10 */ /* 0x000fd6000fffe0ff */
[----:B------:R-:W-:Y:S05]  /*0d50*/  @P0 BRA `(.L_x_13) ;  /* 0x0000001000840947 */ /* 0x000fea0003800000 */
[----:B------:R-:W2:Y:S01]  /*0d60*/  LDCU UR5, c[0x0][0x3b8] ;  /* 0x00007700ff0577ac */ /* 0x000ea20008000800 */
[----:B------:R-:W-:Y:S01]  /*0d70*/  HFMA2 R38, -RZ, RZ, 0, 0 ;  /* 0x00000000ff267431 */ /* 0x000fe200000001ff */
[----:B------:R-:W-:Y:S01]  /*0d80*/  PRMT R13, RZ, 0x7610, R13 ;  /* 0x00007610ff0d7816 */ /* 0x000fe2000000000d */
[----:B------:R-:W-:Y:S01]  /*0d90*/  IMAD.MOV.U32 R30, RZ, RZ, RZ ;  /* 0x000000ffff1e7224 */ /* 0x000fe200078e00ff */
[----:B------:R-:W-:Y:S02]  /*0da0*/  CS2R R14, SRZ ;  /* 0x00000000000e7805 */ /* 0x000fe4000001ff00 */
[----:B------:R-:W-:Y:S02]  /*0db0*/  CS2R R16, SRZ ;  /* 0x0000000000107805 */ /* 0x000fe4000001ff00 */
[----:B------:R-:W-:Y:S02]  /*0dc0*/  CS2R R18, SRZ ;  /* 0x0000000000127805 */ /* 0x000fe4000001ff00 */
[----:B------:R-:W-:-:S02]  /*0dd0*/  CS2R R20, SRZ ;  /* 0x0000000000147805 */ /* 0x000fc4000001ff00 */
[----:B------:R-:W-:Y:S02]  /*0de0*/  PRMT R28, RZ, 0x7610, R28 ;  /* 0x00007610ff1c7816 */ /* 0x000fe4000000001c */
[----:B------:R-:W-:Y:S02]  /*0df0*/  CS2R R22, SRZ ;  /* 0x0000000000167805 */ /* 0x000fe4000001ff00 */
[----:B------:R-:W-:Y:S02]  /*0e00*/  CS2R R24, SRZ ;  /* 0x0000000000187805 */ /* 0x000fe4000001ff00 */
[----:B------:R-:W-:Y:S02]  /*0e10*/  CS2R R34, SRZ ;  /* 0x0000000000227805 */ /* 0x000fe4000001ff00 */
[----:B------:R-:W-:Y:S01]  /*0e20*/  CS2R R36, SRZ ;  /* 0x0000000000247805 */ /* 0x000fe2000001ff00 */
[----:B------:R-:W-:Y:S01]  /*0e30*/  IMAD.MOV.U32 R40, RZ, RZ, RZ ;  /* 0x000000ffff287224 */ /* 0x000fe200078e00ff */
[----:B------:R-:W-:Y:S01]  /*0e40*/  MOV R42, RZ ;  /* 0x000000ff002a7202 */ /* 0x000fe20000000f00 */
[----:B--2---:R-:W-:-:S07]  /*0e50*/  IMAD.U32 R0, RZ, RZ, UR5 ;  /* 0x00000005ff007e24 */ /* 0x004fce000f8e00ff */
.L_x_48:
[----:B------:R-:W2:Y:S01]  /*0e60*/  LDC.64 R26, c[0x0][0x388] ;  /* 0x0000e200ff1a7b82 */ /* 0x000ea20000000a00 */
[----:B------:R-:W-:-:S04]  /*0e70*/  IMAD R39, R15, UR15, R4 ;  /* 0x0000000f0f277c24 */ /* 0x000fc8000f8e0204 */
[----:B--2---:R-:W-:-:S05]  /*0e80*/  IMAD.WIDE R26, R39, 0x4, R26 ;  /* 0x00000004271a7825 */ /* 0x004fca00078e021a */
[----:B------:R-:W2:Y:S01]  /*0e90*/  LDG.E.CONSTANT R41, desc[UR6][R26.64] ;  /* 0x000000061a297981 */ /* 0x000ea2000c1e9900 */
[----:B------:R-:W-:Y:S01]  /*0ea0*/  BSSY.RECONVERGENT B2, `(.L_x_14) ;  /* 0x0000108000027945 */ /* 0x000fe20003800200 */
[----:B--2---:R-:W-:-:S13]  /*0eb0*/  FSETP.NE.AND P0, PT, |R41|, +INF , PT ;  /* 0x7f8000002900780b */ /* 0x004fda0003f05200 */
[----:B------:R-:W-:Y:S05]  /*0ec0*/  @!P0 BRA `(.L_x_15) ;  /* 0x0000001000148947 */ /* 0x000fea0003800000 */
[----:B------:R-:W-:Y:S01]  /*0ed0*/  SHF.R.S32.HI R32, RZ, 0x1f, R39 ;  /* 0x0000001fff207819 */ /* 0x000fe20000011427 */
[----:B------:R-:W2:Y:S01]  /*0ee0*/  LDC R33, c[0x0][0x3b8] ;  /* 0x0000ee00ff217b82 */ /* 0x000ea20000000800 */
[----:B0-----:R-:W-:-:S04]  /*0ef0*/  LEA R26, P0, R39, UR8, 0x2 ;  /* 0x00000008271a7c11 */ /* 0x001fc8000f8010ff */
[----:B------:R-:W-:-:S05]  /*0f00*/  LEA.HI.X R27, R39, UR9, R32, 0x2, P0 ;  /* 0x00000009271b7c11 */ /* 0x000fca00080f1420 */
[----:B------:R-:W3:Y:S01]  /*0f10*/  LDG.E.CONSTANT R26, desc[UR6][R26.64] ;  /* 0x000000061a1a7981 */ /* 0x000ee2000c1e9900 */
[----:B------:R-:W-:Y:S01]  /*0f20*/  HFMA2 R31, -RZ, RZ, 0, 0 ;  /* 0x00000000ff1f7431 */ /* 0x000fe200000001ff */
[----:B--2---:R-:W-:Y:S01]  /*0f30*/  FSETP.GT.AND P1, PT, R33, RZ, PT ;  /* 0x000000ff2100720b */ /* 0x004fe20003f24000 */
[----:B---3--:R-:W-:-:S05]  /*0f40*/  FADD R29, R41, -R26 ;  /* 0x8000001a291d7221 */ /* 0x008fca0000000000 */
[----:B------:R-:W-:-:S04]  /*0f50*/  FSETP.GEU.AND P0, PT, |R29|, R33, PT ;  /* 0x000000211d00720b */ /* 0x000fc80003f0e200 */
[----:B------:R-:W-:-:S03]  /*0f60*/  FSEL R0, R0, R29, !P0 ;  /* 0x0000001d00007208 */ /* 0x000fc60004000000 */
[----:B------:R-:W-:Y:S06]  /*0f70*/  @!P1 BRA `(.L_x_16) ;  /* 0x00000000003c9947 */ /* 0x000fec0003800000 */
[----:B------:R-:W0:Y:S01]  /*0f80*/  MUFU.RCP R26, R33 ;  /* 0x00000021001a7308 */ /* 0x000e220000001000 */
[----:B------:R-:W-:Y:S07]  /*0f90*/  BSSY.RECONVERGENT B4, `(.L_x_16) ;  /* 0x000000d000047945 */ /* 0x000fee0003800200 */
[----:B------:R-:W2:Y:S01]  /*0fa0*/  FCHK P0, |R0|, R33 ;  /* 0x0000002100007302 */ /* 0x000ea20000000200 */
[----:B0-----:R-:W-:-:S04]  /*0fb0*/  FFMA R27, R26, -R33, 1 ;  /* 0x3f8000001a1b7423 */ /* 0x001fc80000000821 */
[----:B------:R-:W-:-:S04]  /*0fc0*/  FFMA R27, R26, R27, R26 ;  /* 0x0000001b1a1b7223 */ /* 0x000fc8000000001a */
[----:B------:R-:W-:-:S04]  /*0fd0*/  FFMA R26, |R0|, R27, RZ ;  /* 0x0000001b001a7223 */ /* 0x000fc800000002ff */
[----:B------:R-:W-:-:S04]  /*0fe0*/  FFMA R29, R26, -R33, |R0| ;  /* 0x800000211a1d7223 */ /* 0x000fc80000000400 */
[----:B------:R-:W-:Y:S01]  /*0ff0*/  FFMA R31, R27, R29, R26 ;  /* 0x0000001d1b1f7223 */ /* 0x000fe2000000001a */
[----:B--2---:R-:W-:Y:S06]  /*1000*/  @!P0 BRA `(.L_x_17) ;  /* 0x0000000000148947 */ /* 0x004fec0003800000 */
[----:B------:R-:W0:Y:S01]  /*1010*/  LDCU UR5, c[0x0][0x3b8] ;  /* 0x00007700ff0577ac */ /* 0x000e220008000800 */
[----:B------:R-:W-:Y:S01]  /*1020*/  FADD R26, |R0|, -RZ ;  /* 0x800000ff001a7221 */ /* 0x000fe20000000200 */
[----:B------:R-:W-:Y:S01]  /*1030*/  MOV R29, 0x1060 ;  /* 0x00001060001d7802 */ /* 0x000fe20000000f00 */
[----:B0-----:R-:W-:-:S07]  /*1040*/  IMAD.U32 R27, RZ, RZ, UR5 ;  /* 0x00000005ff1b7e24 */ /* 0x001fce000f8e00ff */
[----:B-1----:R-:W-:Y:S05]  /*1050*/  CALL.REL.NOINC `($__internal_1_$__cuda_sm3x_div_rn_noftz_f32_slowpath) ;  /* 0x00000018006c7944 */ /* 0x002fea0003c00000 */
.L_x_17:
[----:B-1----:R-:W-:Y:S05]  /*1060*/  BSYNC.RECONVERGENT B4 ;  /* 0x0000000000047941 */ /* 0x002fea0003800200 */
.L_x_16:
[----:B------:R-:W-:Y:S02]  /*1070*/  ISETP.NE.AND P0, PT, RZ, UR10, PT ;  /* 0x0000000aff007c0c */ /* 0x000fe4000bf05270 */
[----:B------:R-:W-:-:S11]  /*1080*/  MOV R43, 0x7fc00000 ;  /* 0x7fc00000002b7802 */ /* 0x000fd60000000f00 */
[----:B------:R-:W0:Y:S02]  /*1090*/  @P0 LDC.64 R26, c[0x0][0x390] ;  /* 0x0000e400ff1a0b82 */ /* 0x000e240000000a00 */
[----:B0-----:R-:W-:-:S05]  /*10a0*/  @P0 IMAD.WIDE R26, R39, 0x4, R26 ;  /* 0x00000004271a0825 */ /* 0x001fca00078e021a */
[----:B------:R-:W2:Y:S01]  /*10b0*/  @P0 LDG.E.CONSTANT R43, desc[UR6][R26.64] ;  /* 0x000000061a2b0981 */ /* 0x000ea2000c1e9900 */
[C---:B------:R-:W-:Y:S01]  /*10c0*/  ISETP.NE.AND P1, PT, R15.reuse, RZ, PT ;  /* 0x000000ff0f00720c */ /* 0x040fe20003f25270 */
[----:B------:R-:W-:Y:S01]  /*10d0*/  BSSY.RECONVERGENT B5, `(.L_x_18) ;  /* 0x0000033000057945 */ /* 0x000fe20003800200 */
[----:B------:R-:W-:Y:S02]  /*10e0*/  ISETP.GE.AND P3, PT, R15, R10, PT ;  /* 0x0000000a0f00720c */ /* 0x000fe40003f66270 */
[----:B------:R-:W-:-:S05]  /*10f0*/  FSEL R30, R41, R30, !P1 ;  /* 0x0000001e291e7208 */ /* 0x000fca0004800000 */
[----:B------:R-:W-:-:S04]  /*1100*/  FADD R30, R41, -R30 ;  /* 0x8000001e291e7221 */ /* 0x000fc80000000000 */
[----:B------:R-:W-:Y:S01]  /*1110*/  FADD R29, -R37, R30 ;  /* 0x0000001e251d7221 */ /* 0x000fe20000000100 */
[----:B--2---:R-:W-:-:S13]  /*1120*/  FSETP.NE.AND P0, PT, |R43|, +INF , PT ;  /* 0x7f8000002b00780b */ /* 0x004fda0003f05200 */
[----:B------:R-:W-:Y:S01]  /*1130*/  @!P0 FMNMX R43, RZ, R31, !PT ;  /* 0x0000001fff2b8209 */ /* 0x000fe20007800000 */
[----:B------:R-:W-:-:S03]  /*1140*/  FADD R31, R42, R29 ;  /* 0x0000001d2a1f7221 */ /* 0x000fc60000000000 */
[----:B------:R-:W-:-:S04]  /*1150*/  FSEL R14, R43, R14, !P1 ;  /* 0x0000000e2b0e7208 */ /* 0x000fc80004800000 */
[CC--:B------:R-:W-:Y:S02]  /*1160*/  FSETP.GEU.AND P1, PT, R43.reuse, R14.reuse, PT ;  /* 0x0000000e2b00720b */ /* 0x0c0fe40003f2e000 */
[----:B------:R-:W-:Y:S01]  /*1170*/  FSETP.GT.AND P0, PT, R43, R14, PT ;  /* 0x0000000e2b00720b */ /* 0x000fe20003f04000 */
[----:B------:R-:W-:-:S03]  /*1180*/  FADD R14, -R42, R31 ;  /* 0x0000001f2a0e7221 */ /* 0x000fc60000000100 */
[----:B------:R-:W-:-:S07]  /*1190*/  FSEL R42, R31, R42, P0 ;  /* 0x0000002a1f2a7208 */ /* 0x000fce0000000000 */
[----:B------:R-:W-:Y:S02]  /*11a0*/  @!P1 FADD R27, -R35, -R30 ;  /* 0x8000001e231b9221 */ /* 0x000fe40000000100 */
[----:B------:R-:W-:Y:S02]  /*11b0*/  @P0 FADD R37, -R29, R14 ;  /* 0x0000000e1d250221 */ /* 0x000fe40000000100 */
[----:B------:R-:W-:-:S04]  /*11c0*/  @!P1 FADD R33, R40, R27 ;  /* 0x0000001b28219221 */ /* 0x000fc80000000000 */
[--C-:B------:R-:W-:Y:S01]  /*11d0*/  @!P1 FADD R14, -R40, R33.reuse ;  /* 0x00000021280e9221 */ /* 0x100fe20000000100 */
[----:B------:R-:W-:-:S03]  /*11e0*/  @!P1 IMAD.MOV.U32 R40, RZ, RZ, R33 ;  /* 0x000000ffff289224 */ /* 0x000fc600078e0021 */
[----:B------:R-:W-:Y:S01]  /*11f0*/  @!P1 FADD R35, -R27, R14 ;  /* 0x0000000e1b239221 */ /* 0x000fe20000000100 */
[----:B------:R-:W-:Y:S01]  /*1200*/  MOV R14, R43 ;  /* 0x0000002b000e7202 */ /* 0x000fe20000000f00 */
[----:B------:R-:W-:Y:S06]  /*1210*/  @!P3 BRA `(.L_x_19) ;  /* 0x000000000078b947 */ /* 0x000fec0003800000 */
[----:B------:R-:W-:Y:S01]  /*1220*/  ISETP.GE.AND P0, PT, R34, UR16, PT ;  /* 0x0000001022007c0c */ /* 0x000fe2000bf06270 */
[----:B------:R-:W-:Y:S01]  /*1230*/  FADD R31, R37, R42 ;  /* 0x0000002a251f7221 */ /* 0x000fe20000000000 */
[----:B------:R-:W-:-:S11]  /*1240*/  FADD R29, R35, R40 ;  /* 0x00000028231d7221 */ /* 0x000fd60000000000 */
[----:B------:R-:W-:Y:S05]  /*1250*/  @P0 BRA `(.L_x_20) ;  /* 0x0000000000580947 */ /* 0x000fea0003800000 */
[----:B------:R-:W-:Y:S01]  /*1260*/  VIADD R34, R34, 0x1 ;  /* 0x0000000122227836 */ /* 0x000fe20000000000 */
[----:B------:R-:W-:Y:S04]  /*1270*/  BSSY.RECONVERGENT B6, `(.L_x_21) ;  /* 0x000000f000067945 */ /* 0x000fe80003800200 */
[----:B------:R-:W-:-:S04]  /*1280*/  I2FP.F32.S32 R30, R34 ;  /* 0x00000022001e7245 */ /* 0x000fc80000201400 */
[----:B------:R-:W-:-:S04]  /*1290*/  IADD3 R26, PT, PT, R30, 0x1800000, RZ ;  /* 0x018000001e1a7810 */ /* 0x000fc80007ffe0ff */
[----:B------:R-:W-:-:S04]  /*12a0*/  LOP3.LUT R26, R26, 0x7f800000, RZ, 0xc0, !PT ;  /* 0x7f8000001a1a7812 */ /* 0x000fc800078ec0ff */
[----:B------:R-:W-:-:S13]  /*12b0*/  ISETP.GT.U32.AND P0, PT, R26, 0x1ffffff, PT ;  /* 0x01ffffff1a00780c */ /* 0x000fda0003f04070 */
[----:B------:R-:W-:Y:S05]  /*12c0*/  @P0 BRA `(.L_x_22) ;  /* 0x0000000000140947 */ /* 0x000fea0003800000 */
[----:B------:R-:W-:Y:S01]  /*12d0*/  IMAD.MOV.U32 R26, RZ, RZ, R30 ;  /* 0x000000ffff1a7224 */ /* 0x000fe200078e001e */
[----:B------:R-:W-:-:S07]  /*12e0*/  MOV R32, 0x1300 ;  /* 0x0000130000207802 */ /* 0x000fce0000000f00 */
[----:B-1----:R-:W-:Y:S05]  /*12f0*/  CALL.REL.NOINC `($__internal_0_$__cuda_sm20_rcp_rn_f32_slowpath) ;  /* 0x0000001000f07944 */ /* 0x002fea0003c00000 */
[----:B------:R-:W-:Y:S01]  /*1300*/  MOV R27, R33 ;  /* 0x00000021001b7202 */ /* 0x000fe20000000f00 */
[----:B------:R-:W-:Y:S06]  /*1310*/  BRA `(.L_x_23) ;  /* 0x0000000000107947 */ /* 0x000fec0003800000 */
.L_x_22:
[----:B------:R-:W0:Y:S02]  /*1320*/  MUFU.RCP R27, R30 ;  /* 0x0000001e001b7308 */ /* 0x000e240000001000 */
[----:B0-----:R-:W-:-:S04]  /*1330*/  FFMA R26, R30, R27, -1 ;  /* 0xbf8000001e1a7423 */ /* 0x001fc8000000001b */
[----:B------:R-:W-:-:S04]  /*1340*/  FADD.FTZ R26, -R26, -RZ ;  /* 0x800000ff1a1a7221 */ /* 0x000fc80000010100 */
[----:B------:R-:W-:-:S07]  /*1350*/  FFMA R27, R27, R26, R27 ;  /* 0x0000001a1b1b7223 */ /* 0x000fce000000001b */
.L_x_23:
[----:B-1----:R-:W-:Y:S05]  /*1360*/  BSYNC.RECONVERGENT B6 ;  /* 0x0000000000067941 */ /* 0x002fea0003800200 */
.L_x_21:
[----:B------:R-:W-:Y:S01]  /*1370*/  FADD R31, -R38, R31 ;  /* 0x0000001f261f7221 */ /* 0x000fe20000000100 */
[----:B------:R-:W-:-:S03]  /*1380*/  FADD R29, -R36, R29 ;  /* 0x0000001d241d7221 */ /* 0x000fc60000000100 */
[-C--:B------:R-:W-:Y:S01]  /*1390*/  FFMA R38, R31, R27.reuse, R38 ;  /* 0x0000001b1f267223 */ /* 0x080fe20000000026 */
[----:B------:R-:W-:Y:S01]  /*13a0*/  FFMA R36, R29, R27, R36 ;  /* 0x0000001b1d247223 */ /* 0x000fe20000000024 */
[----:B------:R-:W-:Y:S06]  /*13b0*/  BRA `(.L_x_19) ;  /* 0x0000000000107947 */ /* 0x000fec0003800000 */
.L_x_20:
[----:B------:R-:W-:Y:S01]  /*13c0*/  FADD R31, -R38, R31 ;  /* 0x0000001f261f7221 */ /* 0x000fe20000000100 */
[----:B------:R-:W-:-:S03]  /*13d0*/  FADD R29, -R36, R29 ;  /* 0x0000001d241d7221 */ /* 0x000fc60000000100 */
[-C--:B------:R-:W-:Y:S01]  /*13e0*/  FFMA R38, R31, R5.reuse, R38 ;  /* 0x000000051f267223 */ /* 0x080fe20000000026 */
[----:B------:R-:W-:-:S07]  /*13f0*/  FFMA R36, R29, R5, R36 ;  /* 0x000000051d247223 */ /* 0x000fce0000000024 */
.L_x_19:
[----:B-1----:R-:W-:Y:S05]  /*1400*/  BSYNC.RECONVERGENT B5 ;  /* 0x0000000000057941 */ /* 0x002fea0003800200 */
.L_x_18:
[----:B------:R-:W-:Y:S04]  /*1410*/  BSSY.RECONVERGENT B5, `(.L_x_24) ;  /* 0x0000022000057945 */ /* 0x000fe80003800200 */
[----:B------:R-:W-:Y:S05]  /*1420*/  @!P3 BRA `(.L_x_25) ;  /* 0x000000000080b947 */ /* 0x000fea0003800000 */
[----:B------:R-:W-:Y:S01]  /*1430*/  ISETP.GE.AND P0, PT, R23, UR17, PT ;  /* 0x0000001117007c0c */ /* 0x000fe2000bf06270 */
[----:B------:R-:W-:Y:S01]  /*1440*/  FADD R29, R37, R42 ;  /* 0x0000002a251d7221 */ /* 0x000fe20000000000 */
[----:B------:R-:W-:-:S03]  /*1450*/  FADD R27, R35, R40 ;  /* 0x00000028231b7221 */ /* 0x000fc60000000000 */
[----:B------:R-:W-:Y:S01]  /*1460*/  FADD R29, -R38, R29 ;  /* 0x0000001d261d7221 */ /* 0x000fe20000000100 */
[----:B------:R-:W-:-:S07]  /*1470*/  FADD R30, -R36, R27 ;  /* 0x0000001b241e7221 */ /* 0x000fce0000000100 */
        /* <DEDUP_REMOVED lines=10> */
[----:B------:R-:W-:Y:S05]  /*1520*/  CALL.REL.NOINC `($__internal_0_$__cuda_sm20_rcp_rn_f32_slowpath) ;  /* 0x0000001000647944 */ /* 0x000fea0003c00000 */
[----:B------:R-:W-:Y:S01]  /*1530*/  MOV R26, R33 ;  /* 0x00000021001a7202 */ /* 0x000fe20000000f00 */
[----:B------:R-:W-:Y:S06]  /*1540*/  BRA `(.L_x_29) ;  /* 0x0000000000107947 */ /* 0x000fec0003800000 */
.L_x_28:
[----:B------:R-:W0:Y:S02]  /*1550*/  MUFU.RCP R26, R31 ;  /* 0x0000001f001a7308 */ /* 0x000e240000001000 */
[----:B0-----:R-:W-:-:S04]  /*1560*/  FFMA R27, R31, R26, -1 ;  /* 0xbf8000001f1b7423 */ /* 0x001fc8000000001a */
[----:B------:R-:W-:-:S04]  /*1570*/  FADD.FTZ R27, -R27, -RZ ;  /* 0x800000ff1b1b7221 */ /* 0x000fc80000010100 */
[----:B------:R-:W-:-:S07]  /*1580*/  FFMA R26, R26, R27, R26 ;  /* 0x0000001b1a1a7223 */ /* 0x000fce000000001a */
.L_x_29:
[----:B------:R-:W-:Y:S05]  /*1590*/  BSYNC.RECONVERGENT B6 ;  /* 0x0000000000067941 */ /* 0x000fea0003800200 */
.L_x_27:
[----:B------:R-:W-:Y:S01]  /*15a0*/  FADD R29, -R24, R29 ;  /* 0x0000001d181d7221 */ /* 0x000fe20000000100 */
[----:B------:R-:W-:-:S03]  /*15b0*/  FADD R30, -R25, R30 ;  /* 0x0000001e191e7221 */ /* 0x000fc60000000100 */
[-C--:B------:R-:W-:Y:S01]  /*15c0*/  FFMA R24, R29, R26.reuse, R24 ;  /* 0x0000001a1d187223 */ /* 0x080fe20000000018 */
[----:B------:R-:W-:Y:S01]  /*15d0*/  FFMA R25, R30, R26, R25 ;  /* 0x0000001a1e197223 */ /* 0x000fe20000000019 */
[----:B------:R-:W-:Y:S06]  /*15e0*/  BRA `(.L_x_25) ;  /* 0x0000000000107947 */ /* 0x000fec0003800000 */
.L_x_26:
[----:B------:R-:W-:Y:S01]  /*15f0*/  FADD R29, -R24, R29 ;  /* 0x0000001d181d7221 */ /* 0x000fe20000000100 */
[----:B------:R-:W-:-:S03]  /*1600*/  FADD R30, -R25, R30 ;  /* 0x0000001e191e7221 */ /* 0x000fc60000000100 */
[-C--:B------:R-:W-:Y:S01]  /*1610*/  FFMA R24, R29, R6.reuse, R24 ;  /* 0x000000061d187223 */ /* 0x080fe20000000018 */
[----:B------:R-:W-:-:S07]  /*1620*/  FFMA R25, R30, R6, R25 ;  /* 0x000000061e197223 */ /* 0x000fce0000000019 */
.L_x_25:
[----:B------:R-:W-:Y:S05]  /*1630*/  BSYNC.RECONVERGENT B5 ;  /* 0x0000000000057941 */ /* 0x000fea0003800200 */
.L_x_24:
[----:B------:R-:W0:Y:S01]  /*1640*/  LDC.64 R26, c[0x0][0x3c8] ;  /* 0x0000f200ff1a7b82 */ /* 0x000e220000000a00 */
[----:B------:R-:W-:Y:S01]  /*1650*/  FADD R31, -R25, R24 ;  /* 0x00000018191f7221 */ /* 0x000fe20000000100 */
[----:B------:R-:W-:Y:S01]  /*1660*/  ISETP.GT.AND P1, PT, R15, R10, PT ;  /* 0x0000000a0f00720c */ /* 0x000fe20003f24270 */
[----:B------:R-:W-:Y:S01]  /*1670*/  BSSY.RECONVERGENT B5, `(.L_x_30) ;  /* 0x000003e000057945 */ /* 0x000fe20003800200 */
[----:B------:R-:W-:-:S04]  /*1680*/  LOP3.LUT P0, RZ, R28, 0xff, RZ, 0xc0, !PT ;  /* 0x000000ff1cff7812 */ /* 0x000fc8000780c0ff */
[----:B------:R-:W-:-:S05]  /*1690*/  FSEL R22, R31, R22, !P0 ;  /* 0x000000161f167208 */ /* 0x000fca0004000000 */
[----:B------:R-:W-:Y:S01]  /*16a0*/  FADD R29, R31, -R22 ;  /* 0x800000161f1d7221 */ /* 0x000fe20000000000 */
[----:B------:R-:W-:Y:S02]  /*16b0*/  IMAD.MOV.U32 R22, RZ, RZ, R31 ;  /* 0x000000ffff167224 */ /* 0x000fe400078e001f */
[----:B0-----:R-:W-:-:S05]  /*16c0*/  IMAD.WIDE R26, R39, 0x4, R26 ;  /* 0x00000004271a7825 */ /* 0x001fca00078e021a */
[----:B------:R0:W-:Y:S01]  /*16d0*/  STG.E desc[UR6][R26.64], R31 ;  /* 0x0000001f1a007986 */ /* 0x0001e2000c101906 */
[----:B------:R-:W-:Y:S05]  /*16e0*/  @!P1 BRA `(.L_x_31) ;  /* 0x0000000000d89947 */ /* 0x000fea0003800000 */
[----:B------:R-:W-:Y:S01]  /*16f0*/  ISETP.GE.AND P0, PT, R19, UR4, PT ;  /* 0x0000000413007c0c */ /* 0x000fe2000bf06270 */
[----:B------:R-:W-:-:S12]  /*1700*/  BSSY.RECONVERGENT B6, `(.L_x_32) ;  /* 0x0000018000067945 */ /* 0x000fd80003800200 */
[----:B------:R-:W-:Y:S05]  /*1710*/  @P0 BRA `(.L_x_33) ;  /* 0x0000000000500947 */ /* 0x000fea0003800000 */
[----:B------:R-:W-:Y:S01]  /*1720*/  IADD3 R19, PT, PT, R19, 0x1, RZ ;  /* 0x0000000113137810 */ /* 0x000fe20007ffe0ff */
[----:B------:R-:W-:Y:S03]  /*1730*/  BSSY.RECONVERGENT B7, `(.L_x_34) ;  /* 0x000000f000077945 */ /* 0x000fe60003800200 */
[----:B------:R-:W-:-:S05]  /*1740*/  I2FP.F32.S32 R28, R19 ;  /* 0x00000013001c7245 */ /* 0x000fca0000201400 */
[----:B0-----:R-:W-:-:S05]  /*1750*/  VIADD R26, R28, 0x1800000 ;  /* 0x018000001c1a7836 */ /* 0x001fca0000000000 */
[----:B------:R-:W-:-:S04]  /*1760*/  LOP3.LUT R26, R26, 0x7f800000, RZ, 0xc0, !PT ;  /* 0x7f8000001a1a7812 */ /* 0x000fc800078ec0ff */
[----:B------:R-:W-:-:S13]  /*1770*/  ISETP.GT.U32.AND P0, PT, R26, 0x1ffffff, PT ;  /* 0x01ffffff1a00780c */ /* 0x000fda0003f04070 */
[----:B------:R-:W-:Y:S05]  /*1780*/  @P0 BRA `(.L_x_35) ;  /* 0x0000000000140947 */ /* 0x000fea0003800000 */
[----:B------:R-:W-:Y:S02]  /*1790*/  MOV R26, R28 ;  /* 0x0000001c001a7202 */ /* 0x000fe40000000f00 */
[----:B------:R-:W-:-:S07]  /*17a0*/  MOV R32, 0x17c0 ;  /* 0x000017c000207802 */ /* 0x000fce0000000f00 */
[----:B------:R-:W-:Y:S05]  /*17b0*/  CALL.REL.NOINC `($__internal_0_$__cuda_sm20_rcp_rn_f32_slowpath) ;  /* 0x0000000c00c07944 */ /* 0x000fea0003c00000 */
[----:B------:R-:W-:Y:S01]  /*17c0*/  IMAD.MOV.U32 R27, RZ, RZ, R33 ;  /* 0x000000ffff1b7224 */ /* 0x000fe200078e0021 */
[----:B------:R-:W-:Y:S06]  /*17d0*/  BRA `(.L_x_36) ;  /* 0x0000000000107947 */ /* 0x000fec0003800000 */
.L_x_35:
[----:B------:R-:W0:Y:S02]  /*17e0*/  MUFU.RCP R27, R28 ;  /* 0x0000001c001b7308 */ /* 0x000e240000001000 */
[----:B0-----:R-:W-:-:S04]  /*17f0*/  FFMA R26, R28, R27, -1 ;  /* 0xbf8000001c1a7423 */ /* 0x001fc8000000001b */
[----:B------:R-:W-:-:S04]  /*1800*/  FADD.FTZ R26, -R26, -RZ ;  /* 0x800000ff1a1a7221 */ /* 0x000fc80000010100 */
[----:B------:R-:W-:-:S07]  /*1810*/  FFMA R27, R27, R26, R27 ;  /* 0x0000001a1b1b7223 */ /* 0x000fce000000001b */
.L_x_36:
[----:B------:R-:W-:Y:S05]  /*1820*/  BSYNC.RECONVERGENT B7 ;  /* 0x0000000000077941 */ /* 0x000fea0003800200 */
.L_x_34:
[----:B------:R-:W-:-:S04]  /*1830*/  FADD R29, -R20, |R29| ;  /* 0x4000001d141d7221 */ /* 0x000fc80000000100 */
[----:B------:R-:W-:Y:S01]  /*1840*/  FFMA R20, R29, R27, R20 ;  /* 0x0000001b1d147223 */ /* 0x000fe20000000014 */
[----:B------:R-:W-:Y:S06]  /*1850*/  BRA `(.L_x_37) ;  /* 0x0000000000087947 */ /* 0x000fec0003800000 */
.L_x_33:
[----:B------:R-:W-:-:S04]  /*1860*/  FADD R29, -R20, |R29| ;  /* 0x4000001d141d7221 */ /* 0x000fc80000000100 */
[----:B------:R-:W-:-:S07]  /*1870*/  FFMA R20, R29, R2, R20 ;  /* 0x000000021d147223 */ /* 0x000fce0000000014 */
.L_x_37:
[----:B------:R-:W-:Y:S05]  /*1880*/  BSYNC.RECONVERGENT B6 ;  /* 0x0000000000067941 */ /* 0x000fea0003800200 */
.L_x_32:
[----:B------:R-:W-:-:S04]  /*1890*/  LOP3.LUT P0, RZ, R13, 0xff, RZ, 0xc0, !PT ;  /* 0x000000ff0dff7812 */ /* 0x000fc8000780c0ff */
[----:B------:R-:W-:-:S04]  /*18a0*/  SEL R18, R18, RZ, P0 ;  /* 0x000000ff12127207 */ /* 0x000fc80000000000 */
[----:B------:R-:W-:-:S13]  /*18b0*/  ISETP.GE.AND P0, PT, R18, UR4, PT ;  /* 0x0000000412007c0c */ /* 0x000fda000bf06270 */
[----:B------:R-:W-:Y:S05]  /*18c0*/  @P0 BRA `(.L_x_38) ;  /* 0x0000000000540947 */ /* 0x000fea0003800000 */
[----:B------:R-:W-:Y:S01]  /*18d0*/  IADD3 R18, PT, PT, R18, 0x1, RZ ;  /* 0x0000000112127810 */ /* 0x000fe20007ffe0ff */
[----:B------:R-:W-:Y:S03]  /*18e0*/  BSSY.RECONVERGENT B6, `(.L_x_39) ;  /* 0x000000f000067945 */ /* 0x000fe60003800200 */
[----:B0-----:R-:W-:-:S05]  /*18f0*/  I2FP.F32.S32 R27, R18 ;  /* 0x00000012001b7245 */ /* 0x001fca0000201400 */
[----:B------:R-:W-:-:S05]  /*1900*/  VIADD R13, R27, 0x1800000 ;  /* 0x018000001b0d7836 */ /* 0x000fca0000000000 */
        /* <DEDUP_REMOVED lines=8> */
.L_x_40:
[----:B------:R-:W0:Y:S02]  /*1990*/  MUFU.RCP R26, R27 ;  /* 0x0000001b001a7308 */ /* 0x000e240000001000 */
[----:B0-----:R-:W-:-:S04]  /*19a0*/  FFMA R13, R27, R26, -1 ;  /* 0xbf8000001b0d7423 */ /* 0x001fc8000000001a */
[----:B------:R-:W-:-:S04]  /*19b0*/  FADD.FTZ R13, -R13, -RZ ;  /* 0x800000ff0d0d7221 */ /* 0x000fc80000010100 */
[----:B------:R-:W-:-:S07]  /*19c0*/  FFMA R26, R26, R13, R26 ;  /* 0x0000000d1a1a7223 */ /* 0x000fce000000001a */
.L_x_41:
[----:B------:R-:W-:Y:S05]  /*19d0*/  BSYNC.RECONVERGENT B6 ;  /* 0x0000000000067941 */ /* 0x000fea0003800200 */
.L_x_39:
[----:B------:R-:W-:Y:S01]  /*19e0*/  FADD R28, -R21, R20 ;  /* 0x00000014151c7221 */ /* 0x000fe20000000100 */
[----:B------:R-:W-:-:S03]  /*19f0*/  HFMA2 R13, -RZ, RZ, 0, 5.9604644775390625e-08 ;  /* 0x00000001ff0d7431 */ /* 0x000fc600000001ff */
[----:B------:R-:W-:Y:S01]  /*1a00*/  FFMA R21, R28, R26, R21 ;  /* 0x0000001a1c157223 */ /* 0x000fe20000000015 */
[----:B------:R-:W-:Y:S06]  /*1a10*/  BRA `(.L_x_31) ;  /* 0x00000000000c7947 */ /* 0x000fec0003800000 */
.L_x_38:
[----:B0-----:R-:W-:Y:S01]  /*1a20*/  FADD R26, -R21, R20 ;  /* 0x00000014151a7221 */ /* 0x001fe20000000100 */
[----:B------:R-:W-:-:S03]  /*1a30*/  IMAD.MOV.U32 R13, RZ, RZ, 0x1 ;  /* 0x00000001ff0d7424 */ /* 0x000fc600078e00ff */
[----:B------:R-:W-:-:S07]  /*1a40*/  FFMA R21, R26, R2, R21 ;  /* 0x000000021a157223 */ /* 0x000fce0000000015 */
.L_x_31:
[----:B------:R-:W-:Y:S05]  /*1a50*/  BSYNC.RECONVERGENT B5 ;  /* 0x0000000000057941 */ /* 0x000fea0003800200 */
.L_x_30:
[----:B------:R-:W1:Y:S01]  /*1a60*/  LDC.64 R28, c[0x0][0x3d0] ;  /* 0x0000f400ff1c7b82 */ /* 0x000e620000000a00 */
[----:B------:R-:W-:Y:S01]  /*1a70*/  ISETP.GE.AND P0, PT, R18, 0x1, PT ;  /* 0x000000011200780c */ /* 0x000fe20003f06270 */
[----:B------:R-:W-:Y:S01]  /*1a80*/  BSSY.RECONVERGENT B4, `(.L_x_42) ;  /* 0x0000028000047945 */ /* 0x000fe20003800200 */
[CC--:B------:R-:W-:Y:S02]  /*1a90*/  ISETP.GE.AND P1, PT, R15.reuse, R12.reuse, PT ;  /* 0x0000000c0f00720c */ /* 0x0c0fe40003f26270 */
[----:B------:R-:W-:-:S03]  /*1aa0*/  ISETP.NE.OR P0, PT, R15, R12, !P0 ;  /* 0x0000000c0f00720c */ /* 0x000fc60004705670 */
[----:B0-----:R-:W0:Y:S10]  /*1ab0*/  LDC.64 R26, c[0x0][0x3d8] ;  /* 0x0000f600ff1a7b82 */ /* 0x001e340000000a00 */
[----:B-1----:R-:W-:-:S05]  /*1ac0*/  @!P0 IMAD.WIDE R28, R39, 0x4, R28 ;  /* 0x00000004271c8825 */ /* 0x002fca00078e021c */
[----:B------:R1:W-:Y:S01]  /*1ad0*/  @!P0 STG.E desc[UR6][R28.64], R22 ;  /* 0x000000161c008986 */ /* 0x0003e2000c101906 */
[----:B0-----:R-:W-:-:S05]  /*1ae0*/  @!P0 IMAD.WIDE R26, R39, 0x4, R26 ;  /* 0x00000004271a8825 */ /* 0x001fca00078e021a */
[----:B------:R1:W-:Y:S01]  /*1af0*/  @!P0 STG.E desc[UR6][R26.64], R22 ;  /* 0x000000161a008986 */ /* 0x0003e2000c101906 */
[----:B------:R-:W-:Y:S05]  /*1b00*/  @!P0 BRA `(.L_x_43) ;  /* 0x00000000007c8947 */ /* 0x000fea0003800000 */
[----:B------:R-:W-:-:S04]  /*1b10*/  ISETP.GE.AND P0, PT, R18, UR4, PT ;  /* 0x0000000412007c0c */ /* 0x000fc8000bf06270 */
[----:B------:R-:W-:-:S13]  /*1b20*/  ISETP.LE.OR P0, PT, R15, R12, !P0 ;  /* 0x0000000c0f00720c */ /* 0x000fda0004703670 */
[----:B------:R-:W-:Y:S05]  /*1b30*/  @P0 BRA `(.L_x_43) ;  /* 0x0000000000700947 */ /* 0x000fea0003800000 */
[----:B------:R-:W0:Y:S08]  /*1b40*/  LDC R33, c[0x0][0x3c0] ;  /* 0x0000f000ff217b82 */ /* 0x000e300000000800 */
[----:B-1----:R-:W1:Y:S08]  /*1b50*/  LDC.64 R26, c[0x0][0x3d0] ;  /* 0x0000f400ff1a7b82 */ /* 0x002e700000000a00 */
[----:B------:R-:W2:Y:S01]  /*1b60*/  LDC.64 R28, c[0x0][0x3d8] ;  /* 0x0000f600ff1c7b82 */ /* 0x000ea20000000a00 */
[----:B0-----:R-:W-:-:S05]  /*1b70*/  IMAD R31, R15, R33, -R33 ;  /* 0x000000210f1f7224 */ /* 0x001fca00078e0a21 */
[----:B------:R-:W-:-:S05]  /*1b80*/  IADD3 R31, PT, PT, R31, R4, RZ ;  /* 0x000000041f1f7210 */ /* 0x000fca0007ffe0ff */
[----:B-1----:R-:W-:-:S05]  /*1b90*/  IMAD.WIDE R26, R31, 0x4, R26 ;  /* 0x000000041f1a7825 */ /* 0x002fca00078e021a */
[----:B------:R-:W3:Y:S01]  /*1ba0*/  LDG.E R43, desc[UR6][R26.64] ;  /* 0x000000061a2b7981 */ /* 0x000ee2000c1e1900 */
[----:B--2---:R-:W-:-:S05]  /*1bb0*/  IMAD.WIDE R28, R31, 0x4, R28 ;  /* 0x000000041f1c7825 */ /* 0x004fca00078e021c */
[----:B------:R-:W2:Y:S01]  /*1bc0*/  LDG.E R49, desc[UR6][R28.64] ;  /* 0x000000061c317981 */ /* 0x000ea2000c1e1900 */
[C-C-:B------:R-:W-:Y:S01]  /*1bd0*/  FFMA R44, R21.reuse, UR11, R22.reuse ;  /* 0x0000000b152c7c23 */ /* 0x140fe20008000016 */
[----:B------:R-:W-:Y:S01]  /*1be0*/  FFMA R45, -R21, UR11, R22 ;  /* 0x0000000b152d7c23 */ /* 0x000fe20008000116 */
[----:B------:R-:W-:-:S04]  /*1bf0*/  IMAD.WIDE.U32 R30, R33, 0x4, R26 ;  /* 0x00000004211e7825 */ /* 0x000fc800078e001a */
[----:B------:R-:W-:Y:S01]  /*1c00*/  IMAD.WIDE.U32 R32, R33, 0x4, R28 ;  /* 0x0000000421207825 */ /* 0x000fe200078e001c */
[----:B---3--:R-:W-:-:S04]  /*1c10*/  FSETP.GT.AND P2, PT, R22, R43, PT ;  /* 0x0000002b1600720b */ /* 0x008fc80003f44000 */
[----:B------:R-:W-:Y:S02]  /*1c20*/  FSEL R46, R43, R44, P2 ;  /* 0x0000002c2b2e7208 */ /* 0x000fe40001000000 */
[----:B------:R-:W-:Y:S02]  /*1c30*/  FSEL R47, R45, R43, P2 ;  /* 0x0000002b2d2f7208 */ /* 0x000fe40001000000 */
[----:B--2---:R-:W-:Y:S02]  /*1c40*/  FSETP.GT.AND P0, PT, R22, R49, PT ;  /* 0x000000311600720b */ /* 0x004fe40003f04000 */
[----:B------:R-:W-:-:S11]  /*1c50*/  FSETP.GT.AND P3, PT, R46, R47, PT ;  /* 0x0000002f2e00720b */ /* 0x000fd60003f64000 */
[C-C-:B------:R-:W-:Y:S01]  /*1c60*/  @P0 FFMA R26, -R21.reuse, UR12, R22.reuse ;  /* 0x0000000c151a0c23 */ /* 0x140fe20008000116 */
[----:B------:R-:W-:Y:S01]  /*1c70*/  @!P0 FFMA R28, R21, UR12, R22 ;  /* 0x0000000c151c8c23 */ /* 0x000fe20008000016 */
[----:B------:R-:W-:-:S03]  /*1c80*/  @!P3 FSEL R43, R45, R44, P2 ;  /* 0x0000002c2d2bb208 */ /* 0x000fc60001000000 */
[-C--:B------:R-:W-:Y:S02]  /*1c90*/  @P0 FSETP.GEU.AND P3, PT, R26, R49.reuse, PT ;  /* 0x000000311a00020b */ /* 0x080fe40003f6e000 */
[----:B------:R-:W-:Y:S01]  /*1ca0*/  @!P0 FSETP.GT.AND P2, PT, R28, R49, PT ;  /* 0x000000311c00820b */ /* 0x000fe20003f44000 */
[----:B------:R0:W-:Y:S01]  /*1cb0*/  STG.E desc[UR6][R30.64], R43 ;  /* 0x0000002b1e007986 */ /* 0x0001e2000c101906 */
[C---:B------:R-:W-:Y:S02]  /*1cc0*/  @P0 FSEL R27, R49.reuse, R26, !P3 ;  /* 0x0000001a311b0208 */ /* 0x040fe40005800000 */
[----:B------:R-:W-:-:S03]  /*1cd0*/  @!P0 FSEL R29, R49, R28, P2 ;  /* 0x0000001c311d8208 */ /* 0x000fc60001000000 */
[----:B------:R0:W-:Y:S04]  /*1ce0*/  @P0 STG.E desc[UR6][R32.64], R27 ;  /* 0x0000001b20000986 */ /* 0x0001e8000c101906 */
[----:B------:R0:W-:Y:S02]  /*1cf0*/  @!P0 STG.E desc[UR6][R32.64], R29 ;  /* 0x0000001d20008986 */ /* 0x0001e4000c101906 */
.L_x_43:
[----:B------:R-:W-:Y:S05]  /*1d00*/  BSYNC.RECONVERGENT B4 ;  /* 0x0000000000047941 */ /* 0x000fea0003800200 */
.L_x_42:
[----:B-1----:R-:W-:Y:S01]  /*1d10*/  IMAD.MOV.U32 R28, RZ, RZ, 0x1 ;  /* 0x00000001ff1c7424 */ /* 0x002fe200078e00ff */
[----:B0-----:R-:W-:Y:S01]  /*1d20*/  MOV R30, R41 ;  /* 0x00000029001e7202 */ /* 0x001fe20000000f00 */
[----:B------:R-:W-:Y:S06]  /*1d30*/  @!P1 BRA `(.L_x_15) ;  /* 0x0000000000789947 */ /* 0x000fec0003800000 */
[----:B------:R-:W-:-:S09]  /*1d40*/  UISETP.NE.AND UP0, UPT, UR13, URZ, UPT ;  /* 0x000000ff0d00728c */ /* 0x000fd2000bf05270 */
[----:B------:R-:W-:Y:S05]  /*1d50*/  BRA.U !UP0, `(.L_x_44) ;  /* 0x0000000108607547 */ /* 0x000fea000b800000 */
        /* <DEDUP_REMOVED lines=12> */
.L_x_46:
[----:B------:R-:W0:Y:S02]  /*1e20*/  MUFU.RCP R30, R29 ;  /* 0x0000001d001e7308 */ /* 0x000e240000001000 */
[----:B0-----:R-:W-:-:S04]  /*1e30*/  FFMA R26, R29, R30, -1 ;  /* 0xbf8000001d1a7423 */ /* 0x001fc8000000001e */
[----:B------:R-:W-:-:S04]  /*1e40*/  FADD.FTZ R27, -R26, -RZ ;  /* 0x800000ff1a1b7221 */ /* 0x000fc80000010100 */
[----:B------:R-:W-:-:S07]  /*1e50*/  FFMA R30, R30, R27, R30 ;  /* 0x0000001b1e1e7223 */ /* 0x000fce000000001e */
.L_x_47:
[----:B------:R-:W-:Y:S05]  /*1e60*/  BSYNC.RECONVERGENT B5 ;  /* 0x0000000000057941 */ /* 0x000fea0003800200 */
.L_x_45:
[----:B------:R-:W0:Y:S01]  /*1e70*/  LDC.64 R26, c[0x0][0x3e0] ;  /* 0x0000f800ff1a7b82 */ /* 0x000e220000000a00 */
[----:B------:R-:W-:-:S04]  /*1e80*/  FADD R32, -R17, R22 ;  /* 0x0000001611207221 */ /* 0x000fc80000000100 */
[----:B------:R-:W-:Y:S01]  /*1e90*/  FFMA R17, R32, R30, R17 ;  /* 0x0000001e20117223 */ /* 0x000fe20000000011 */
[----:B------:R-:W-:Y:S02]  /*1ea0*/  IMAD.MOV.U32 R30, RZ, RZ, R41 ;  /* 0x000000ffff1e7224 */ /* 0x000fe400078e0029 */
[----:B0-----:R-:W-:-:S05]  /*1eb0*/  IMAD.WIDE R26, R39, 0x4, R26 ;  /* 0x00000004271a7825 */ /* 0x001fca00078e021a */
[----:B------:R3:W-:Y:S01]  /*1ec0*/  STG.E desc[UR6][R26.64], R17 ;  /* 0x000000111a007986 */ /* 0x0007e2000c101906 */
[----:B------:R-:W-:Y:S05]  /*1ed0*/  BRA `(.L_x_15) ;  /* 0x0000000000107947 */ /* 0x000fea0003800000 */
.L_x_44:
[----:B------:R-:W0:Y:S01]  /*1ee0*/  LDC.64 R26, c[0x0][0x3e0] ;  /* 0x0000f800ff1a7b82 */ /* 0x000e220000000a00 */
[----:B------:R-:W-:Y:S01]  /*1ef0*/  MOV R30, R41 ;  /* 0x00000029001e7202 */ /* 0x000fe20000000f00 */
[----:B0-----:R-:W-:-:S05]  /*1f00*/  IMAD.WIDE R26, R39, 0x4, R26 ;  /* 0x00000004271a7825 */ /* 0x001fca00078e021a */
[----:B------:R2:W-:Y:S02]  /*1f10*/  STG.E desc[UR6][R26.64], RZ ;  /* 0x000000ff1a007986 */ /* 0x0005e4000c101906 */
.L_x_15:
[----:B01----:R-:W-:Y:S05]  /*1f20*/  BSYNC.RECONVERGENT B2 ;  /* 0x0000000000027941 */ /* 0x003fea0003800200 */
.L_x_14:
[----:B------:R-:W-:Y:S01]  /*1f30*/  VIADD R15, R15, 0x1 ;  /* 0x000000010f0f7836 */ /* 0x000fe20000000000 */
[----:B--23--:R-:W-:-:S04]  /*1f40*/  MOV R26, UR18 ;  /* 0x00000012001a7c02 */ /* 0x00cfc80008000f00 */
[----:B------:R-:W-:-:S13]  /*1f50*/  ISETP.NE.AND P0, PT, R15, R26, PT ;  /* 0x0000001a0f00720c */ /* 0x000fda0003f05270 */
[----:B------:R-:W-:Y:S05]  /*1f60*/  @P0 BRA `(.L_x_48) ;  /* 0xffffffec00bc0947 */ /* 0x000fea000383ffff */
.L_x_13:
[----:B01----:R-:W-:Y:S05]  /*1f70*/  BSYNC.RECONVERGENT B3 ;  /* 0x0000000000037941 */ /* 0x003fea0003800200 */
.L_x_12:
[----:B------:R-:W-:-:S04]  /*1f80*/  ISETP.GE.AND P0, PT, R3, R12, PT ;  /* 0x0000000c0300720c */ /* 0x000fc80003f06270 */
[----:B------:R-:W-:-:S13]  /*1f90*/  ISETP.GE.U32.OR P0, PT, R3, R26, P0 ;  /* 0x0000001a0300720c */ /* 0x000fda0000706470 */
[----:B------:R-:W-:Y:S05]  /*1fa0*/  @P0 BRA `(.L_x_6) ;  /* 0x0000000400a80947 */ /* 0x000fea0003800000 */
[----:B------:R-:W-:Y:S01]  /*1fb0*/  VIMNMX R12, PT, PT, R12, R26, PT ;  /* 0x0000001a0c0c7248 */ /* 0x000fe20003fe0100 */
[----:B------:R-:W-:Y:S01]  /*1fc0*/  BSSY.RECONVERGENT B2, `(.L_x_49) ;  /* 0x0000039000027945 */ /* 0x000fe20003800200 */
[----:B------:R-:W-:Y:S02]  /*1fd0*/  MOV R37, R3 ;  /* 0x0000000300257202 */ /* 0x000fe40000000f00 */
[----:B------:R-:W-:-:S05]  /*1fe0*/  VIMNMX R0, PT, PT, R9, R12, !PT ;  /* 0x0000000c09007248 */ /* 0x000fca0007fe0100 */
[----:B------:R-:W-:-:S05]  /*1ff0*/  IMAD.IADD R0, R7, 0x1, R0 ;  /* 0x0000000107007824 */ /* 0x000fca00078e0200 */
[C---:B------:R-:W-:Y:S02]  /*2000*/  ISETP.GE.U32.AND P0, PT, R0.reuse, 0x60, PT ;  /* 0x000000600000780c */ /* 0x040fe40003f06070 */
[----:B------:R-:W-:-:S04]  /*2010*/  LEA.HI R10, R0, 0x1, RZ, 0x1b ;  /* 0x00000001000a7811 */ /* 0x000fc800078fd8ff */
[----:B------:R-:W-:-:S07]  /*2020*/  LOP3.LUT P1, R36, R10, 0x3, RZ, 0xc0, !PT ;  /* 0x000000030a247812 */ /* 0x000fce000782c0ff */
[----:B------:R-:W-:Y:S06]  /*2030*/  @!P0 BRA `(.L_x_50) ;  /* 0x0000000000c48947 */ /* 0x000fec0003800000 */
[----:B------:R-:W-:Y:S01]  /*2040*/  LOP3.LUT R10, R10, 0xffffffc, RZ, 0xc0, !PT ;  /* 0x0ffffffc0a0a7812 */ /* 0x000fe200078ec0ff */
[----:B------:R-:W-:Y:S01]  /*2050*/  IMAD.MOV.U32 R39, RZ, RZ, RZ ;  /* 0x000000ffff277224 */ /* 0x000fe200078e00ff */
[----:B------:R-:W-:-:S07]  /*2060*/  MOV R37, R3 ;  /* 0x0000000300257202 */ /* 0x000fce0000000f00 */
.L_x_51:
[----:B--2---:R-:W0:Y:S01]  /*2070*/  LDC R12, c[0x0][0x3c0] ;  /* 0x0000f000ff0c7b82 */ /* 0x004e220000000800 */
[----:B------:R-:W-:Y:S02]  /*2080*/  IMAD.MOV.U32 R41, RZ, RZ, 0x7fc00000 ;  /* 0x7fc00000ff297424 */ /* 0x000fe400078e00ff */
[----:B------:R-:W-:-:S05]  /*2090*/  VIADD R39, R39, 0x4 ;  /* 0x0000000427277836 */ /* 0x000fca0000000000 */
[----:B------:R-:W1:Y:S01]  /*20a0*/  LDC.64 R28, c[0x0][0x3c8] ;  /* 0x0000f200ff1c7b82 */ /* 0x000e620000000a00 */
[----:B------:R-:W-:-:S07]  /*20b0*/  ISETP.NE.AND P0, PT, R39, R10, PT ;  /* 0x0000000a2700720c */ /* 0x000fce0003f05270 */
[----:B------:R-:W2:Y:S08]  /*20c0*/  LDC.64 R30, c[0x0][0x3d0] ;  /* 0x0000f400ff1e7b82 */ /* 0x000eb00000000a00 */
[----:B------:R-:W3:Y:S01]  /*20d0*/  LDC.64 R32, c[0x0][0x3d8] ;  /* 0x0000f600ff207b82 */ /* 0x000ee20000000a00 */
[C---:B0-----:R-:W-:Y:S01]  /*20e0*/  IMAD R43, R37.reuse, R12, R4 ;  /* 0x0000000c252b7224 */ /* 0x041fe200078e0204 */
[----:B------:R-:W-:-:S03]  /*20f0*/  IADD3 R37, PT, PT, R37, 0x80, RZ ;  /* 0x0000008025257810 */ /* 0x000fc60007ffe0ff */
[C---:B------:R-:W-:Y:S01]  /*2100*/  IMAD R35, R12.reuse, 0x40, R43 ;  /* 0x000000400c237824 */ /* 0x040fe200078e022b */
[C---:B------:R-:W-:Y:S02]  /*2110*/  LEA R25, R12.reuse, R43, 0x5 ;  /* 0x0000002b0c197211 */ /* 0x040fe400078e28ff */
[----:B------:R-:W0:Y:S01]  /*2120*/  LDC.64 R26, c[0x0][0x3e0] ;  /* 0x0000f800ff1a7b82 */ /* 0x000e220000000a00 */
[----:B-1----:R-:W-:Y:S01]  /*2130*/  IMAD.WIDE R14, R43, 0x4, R28 ;  /* 0x000000042b0e7825 */ /* 0x002fe200078e021c */
[----:B------:R-:W-:-:S03]  /*2140*/  LEA R49, R12, R35, 0x5 ;  /* 0x000000230c317211 */ /* 0x000fc600078e28ff */
        /* <DEDUP_REMOVED lines=10> */
[----:B------:R2:W-:Y:S03]  /*21f0*/  STG.E desc[UR6][R42.64], R41 ;  /* 0x000000292a007986 */ /* 0x0005e6000c101906 */
[C---:B-1----:R-:W-:Y:S01]  /*2200*/  IMAD.WIDE R14, R35.reuse, 0x4, R28 ;  /* 0x00000004230e7825 */ /* 0x042fe200078e021c */
[----:B------:R2:W-:Y:S03]  /*2210*/  STG.E desc[UR6][R12.64], R41 ;  /* 0x000000290c007986 */ /* 0x0005e6000c101906 */
[C---:B------:R-:W-:Y:S01]  /*2220*/  IMAD.WIDE R18, R35.reuse, 0x4, R30 ;  /* 0x0000000423127825 */ /* 0x040fe200078e021e */
[----:B------:R2:W-:Y:S03]  /*2230*/  STG.E desc[UR6][R16.64], R41 ;  /* 0x0000002910007986 */ /* 0x0005e6000c101906 */
[C---:B------:R-:W-:Y:S01]  /*2240*/  IMAD.WIDE R22, R35.reuse, 0x4, R32 ;  /* 0x0000000423167825 */ /* 0x040fe200078e0220 */
[----:B------:R2:W-:Y:S03]  /*2250*/  STG.E desc[UR6][R20.64], R41 ;  /* 0x0000002914007986 */ /* 0x0005e6000c101906 */
[----:B------:R-:W-:Y:S01]  /*2260*/  IMAD.WIDE R34, R35, 0x4, R26 ;  /* 0x0000000423227825 */ /* 0x000fe200078e021a */
[----:B------:R2:W-:Y:S03]  /*2270*/  STG.E desc[UR6][R24.64], R41 ;  /* 0x0000002918007986 */ /* 0x0005e6000c101906 */
[C---:B------:R-:W-:Y:S01]  /*2280*/  IMAD.WIDE R28, R49.reuse, 0x4, R28 ;  /* 0x00000004311c7825 */ /* 0x040fe200078e021c */
[----:B------:R2:W-:Y:S03]  /*2290*/  STG.E desc[UR6][R14.64], R41 ;  /* 0x000000290e007986 */ /* 0x0005e6000c101906 */
[C---:B------:R-:W-:Y:S01]  /*22a0*/  IMAD.WIDE R30, R49.reuse, 0x4, R30 ;  /* 0x00000004311e7825 */ /* 0x040fe200078e021e */
[----:B------:R2:W-:Y:S03]  /*22b0*/  STG.E desc[UR6][R18.64], R41 ;  /* 0x0000002912007986 */ /* 0x0005e6000c101906 */
[C---:B------:R-:W-:Y:S01]  /*22c0*/  IMAD.WIDE R32, R49.reuse, 0x4, R32 ;  /* 0x0000000431207825 */ /* 0x040fe200078e0220 */
[----:B------:R2:W-:Y:S03]  /*22d0*/  STG.E desc[UR6][R22.64], R41 ;  /* 0x0000002916007986 */ /* 0x0005e6000c101906 */
[----:B------:R-:W-:Y:S01]  /*22e0*/  IMAD.WIDE R26, R49, 0x4, R26 ;  /* 0x00000004311a7825 */ /* 0x000fe200078e021a */
[----:B------:R2:W-:Y:S04]  /*22f0*/  STG.E desc[UR6][R34.64], R41 ;  /* 0x0000002922007986 */ /* 0x0005e8000c101906 */
[----:B------:R2:W-:Y:S04]  /*2300*/  STG.E desc[UR6][R28.64], R41 ;  /* 0x000000291c007986 */ /* 0x0005e8000c101906 */
[----:B------:R2:W-:Y:S04]  /*2310*/  STG.E desc[UR6][R30.64], R41 ;  /* 0x000000291e007986 */ /* 0x0005e8000c101906 */
[----:B------:R2:W-:Y:S04]  /*2320*/  STG.E desc[UR6][R32.64], R41 ;  /* 0x0000002920007986 */ /* 0x0005e8000c101906 */
[----:B------:R2:W-:Y:S01]  /*2330*/  STG.E desc[UR6][R26.64], R41 ;  /* 0x000000291a007986 */ /* 0x0005e2000c101906 */
[----:B------:R-:W-:Y:S05]  /*2340*/  @P0 BRA `(.L_x_51) ;  /* 0xfffffffc00480947 */ /* 0x000fea000383ffff */
.L_x_50:
[----:B------:R-:W-:Y:S05]  /*2350*/  BSYNC.RECONVERGENT B2 ;  /* 0x0000000000027941 */ /* 0x000fea0003800200 */
.L_x_49:
[----:B------:R-:W-:Y:S05]  /*2360*/  @!P1 BRA `(.L_x_6) ;  /* 0x0000000000b89947 */ /* 0x000fea0003800000 */
[----:B------:R-:W-:Y:S01]  /*2370*/  ISETP.NE.AND P1, PT, R36, 0x1, PT ;  /* 0x000000012400780c */ /* 0x000fe20003f25270 */
[----:B------:R-:W-:Y:S01]  /*2380*/  BSSY.RECONVERGENT B2, `(.L_x_52) ;  /* 0x000001c000027945 */ /* 0x000fe20003800200 */
[----:B------:R-:W-:-:S11]  /*2390*/  LOP3.LUT P0, RZ, R0, 0x20, RZ, 0xc0, !PT ;  /* 0x0000002000ff7812 */ /* 0x000fd6000780c0ff */
[----:B------:R-:W-:Y:S05]  /*23a0*/  @!P1 BRA `(.L_x_53) ;  /* 0x0000000000649947 */ /* 0x000fea0003800000 */
[----:B------:R-:W0:Y:S01]  /*23b0*/  LDC R0, c[0x0][0x3c0] ;  /* 0x0000f000ff007b82 */ /* 0x000e220000000800 */
[----:B--2---:R-:W-:-:S07]  /*23c0*/  IMAD.MOV.U32 R31, RZ, RZ, 0x7fc00000 ;  /* 0x7fc00000ff1f7424 */ /* 0x004fce00078e00ff */
[----:B------:R-:W1:Y:S08]  /*23d0*/  LDC.64 R20, c[0x0][0x3c8] ;  /* 0x0000f200ff147b82 */ /* 0x000e700000000a00 */
[----:B------:R-:W2:Y:S08]  /*23e0*/  LDC.64 R22, c[0x0][0x3d0] ;  /* 0x0000f400ff167b82 */ /* 0x000eb00000000a00 */
[----:B------:R-:W3:Y:S01]  /*23f0*/  LDC.64 R24, c[0x0][0x3d8] ;  /* 0x0000f600ff187b82 */ /* 0x000ee20000000a00 */
[----:B0-----:R-:W-:-:S02]  /*2400*/  IMAD R19, R37, R0, R4 ;  /* 0x0000000025137224 */ /* 0x001fc400078e0204 */
[----:B------:R-:W-:-:S03]  /*2410*/  VIADD R37, R37, 0x40 ;  /* 0x0000004025257836 */ /* 0x000fc60000000000 */
[----:B------:R-:W-:Y:S02]  /*2420*/  LEA R29, R0, R19, 0x5 ;  /* 0x00000013001d7211 */ /* 0x000fe400078e28ff */
        /* <DEDUP_REMOVED lines=17> */
.L_x_53:
[----:B------:R-:W-:Y:S05]  /*2540*/  BSYNC.RECONVERGENT B2 ;  /* 0x0000000000027941 */ /* 0x000fea0003800200 */
.L_x_52:
[----:B------:R-:W-:Y:S05]  /*2550*/  @P0 BRA `(.L_x_6) ;  /* 0x00000000003c0947 */ /* 0x000fea0003800000 */
[----:B-12---:R-:W0:Y:S01]  /*2560*/  LDC.64 R12, c[0x0][0x3c8] ;  /* 0x0000f200ff0c7b82 */ /* 0x006e220000000a00 */
[----:B------:R-:W1:Y:S01]  /*2570*/  LDCU UR5, c[0x0][0x3c0] ;  /* 0x00007800ff0577ac */ /* 0x000e620008000800 */
[----:B------:R-:W-:-:S06]  /*2580*/  MOV R23, 0x7fc00000 ;  /* 0x7fc0000000177802 */ /* 0x000fcc0000000f00 */
        /* <DEDUP_REMOVED lines=11> */
[----:B------:R0:W-:Y:S02]  /*2640*/  STG.E desc[UR6][R18.64], R23 ;  /* 0x0000001712007986 */ /* 0x0001e4000c101906 */
.L_x_6:
[----:B01----:R-:W-:Y:S05]  /*2650*/  BSYNC.RECONVERGENT B0 ;  /* 0x0000000000007941 */ /* 0x003fea0003800200 */
.L_x_4:
[----:B------:R-:W0:Y:S01]  /*2660*/  LDCU UR5, c[0x0][0x3c0] ;  /* 0x00007800ff0577ac */ /* 0x000e220008000800 */
[----:B------:R-:W-:-:S05]  /*2670*/  IMAD.IADD R4, R11, 0x1, R4 ;  /* 0x000000010b047824 */ /* 0x000fca00078e0204 */
[----:B0-----:R-:W-:-:S13]  /*2680*/  ISETP.GE.AND P0, PT, R4, UR5, PT ;  /* 0x0000000504007c0c */ /* 0x001fda000bf06270 */
[----:B------:R-:W-:Y:S05]  /*2690*/  @!P0 BRA `(.L_x_54) ;  /* 0xffffffdc00b88947 */ /* 0x000fea000383ffff */
[----:B------:R-:W-:Y:S05]  /*26a0*/  BSYNC.RECONVERGENT B1 ;  /* 0x0000000000017941 */ /* 0x000fea0003800200 */
.L_x_3:
[----:B------:R-:W-:Y:S05]  /*26b0*/  EXIT ;  /* 0x000000000000794d */ /* 0x000fea0003800000 */
        .weak           $__internal_0_$__cuda_sm20_rcp_rn_f32_slowpath
        .type           $__internal_0_$__cuda_sm20_rcp_rn_f32_slowpath,@function
        .size           $__internal_0_$__cuda_sm20_rcp_rn_f32_slowpath,($__internal_1_$__cuda_sm3x_div_rn_noftz_f32_slowpath - $__internal_0_$__cuda_sm20_rcp_rn_f32_slowpath)
$__internal_0_$__cuda_sm20_rcp_rn_f32_slowpath:
[----:B------:R-:W-:Y:S01]  /*26c0*/  SHF.L.U32 R33, R26, 0x1, RZ ;  /* 0x000000011a217819 */ /* 0x000fe200000006ff */
[----:B------:R-:W-:Y:S03]  /*26d0*/  BSSY.RECONVERGENT B4, `(.L_x_55) ;  /* 0x0000030000047945 */ /* 0x000fe60003800200 */
[----:B------:R-:W-:-:S04]  /*26e0*/  SHF.R.U32.HI R33, RZ, 0x18, R33 ;  /* 0x00000018ff217819 */ /* 0x000fc80000011621 */
[----:B------:R-:W-:-:S13]  /*26f0*/  ISETP.NE.U32.AND P0, PT, R33, RZ, PT ;  /* 0x000000ff2100720c */ /* 0x000fda0003f05070 */
[----:B------:R-:W-:Y:S05]  /*2700*/  @P0 BRA `(.L_x_56) ;  /* 0x0000000000280947 */ /* 0x000fea0003800000 */
[----:B------:R-:W-:-:S05]  /*2710*/  IMAD.SHL.U32 R27, R26, 0x2, RZ ;  /* 0x000000021a1b7824 */ /* 0x000fca00078e00ff */
[----:B------:R-:W-:-:S13]  /*2720*/  ISETP.NE.AND P0, PT, R27, RZ, PT ;  /* 0x000000ff1b00720c */ /* 0x000fda0003f05270 */
[----:B------:R-:W-:Y:S01]  /*2730*/  @P0 FFMA R43, R26, 1.84467440737095516160e+19, RZ ;  /* 0x5f8000001a2b0823 */ /* 0x000fe200000000ff */
[----:B------:R-:W-:Y:S08]  /*2740*/  @!P0 MUFU.RCP R33, R26 ;  /* 0x0000001a00218308 */ /* 0x000ff00000001000 */
[----:B------:R-:W0:Y:S02]  /*2750*/  @P0 MUFU.RCP R44, R43 ;  /* 0x0000002b002c0308 */ /* 0x000e240000001000 */
[----:B0-----:R-:W-:-:S04]  /*2760*/  @P0 FFMA R27, R43, R44, -1 ;  /* 0xbf8000002b1b0423 */ /* 0x001fc8000000002c */
[----:B------:R-:W-:-:S04]  /*2770*/  @P0 FADD.FTZ R27, -R27, -RZ ;  /* 0x800000ff1b1b0221 */ /* 0x000fc80000010100 */
[----:B------:R-:W-:-:S04]  /*2780*/  @P0 FFMA R27, R44, R27, R44 ;  /* 0x0000001b2c1b0223 */ /* 0x000fc8000000002c */
[----:B------:R-:W-:Y:S01]  /*2790*/  @P0 FFMA R33, R27, 1.84467440737095516160e+19, RZ ;  /* 0x5f8000001b210823 */ /* 0x000fe200000000ff */
[----:B------:R-:W-:Y:S06]  /*27a0*/  BRA `(.L_x_57) ;  /* 0x0000000000887947 */ /* 0x000fec0003800000 */
.L_x_56:
[----:B------:R-:W-:-:S04]  /*27b0*/  IADD3 R27, PT, PT, R33, -0xfd, RZ ;  /* 0xffffff03211b7810 */ /* 0x000fc80007ffe0ff */
[----:B------:R-:W-:-:S13]  /*27c0*/  ISETP.GT.U32.AND P0, PT, R27, 0x1, PT ;  /* 0x000000011b00780c */ /* 0x000fda0003f04070 */
[----:B------:R-:W-:Y:S05]  /*27d0*/  @P0 BRA `(.L_x_58) ;  /* 0x0000000000780947 */ /* 0x000fea0003800000 */
[----:B------:R-:W-:Y:S02]  /*27e0*/  LOP3.LUT R43, R26, 0x7fffff, RZ, 0xc0, !PT ;  /* 0x007fffff1a2b7812 */ /* 0x000fe400078ec0ff */
[----:B------:R-:W-:Y:S02]  /*27f0*/  IADD3 R33, PT, PT, R33, -0xfc, RZ ;  /* 0xffffff0421217810 */ /* 0x000fe40007ffe0ff */
[----:B------:R-:W-:-:S04]  /*2800*/  LOP3.LUT R43, R43, 0x3f800000, RZ, 0xfc, !PT ;  /* 0x3f8000002b2b7812 */ /* 0x000fc800078efcff */
[----:B------:R-:W0:Y:S02]  /*2810*/  MUFU.RCP R44, R43 ;  /* 0x0000002b002c7308 */ /* 0x000e240000001000 */
[----:B0-----:R-:W-:-:S04]  /*2820*/  FFMA R45, R43, R44, -1 ;  /* 0xbf8000002b2d7423 */ /* 0x001fc8000000002c */
[----:B------:R-:W-:-:S04]  /*2830*/  FADD.FTZ R45, -R45, -RZ ;  /* 0x800000ff2d2d7221 */ /* 0x000fc80000010100 */
[CCC-:B------:R-:W-:Y:S01]  /*2840*/  FFMA.RM R46, R44.reuse, R45.reuse, R44.reuse ;  /* 0x0000002d2c2e7223 */ /* 0x1c0fe2000000402c */
[----:B------:R-:W-:Y:S01]  /*2850*/  FFMA.RP R45, R44, R45, R44 ;  /* 0x0000002d2c2d7223 */ /* 0x000fe2000000802c */
[----:B------:R-:W-:-:S04]  /*2860*/  IMAD.MOV.U32 R44, RZ, RZ, 0x3 ;  /* 0x00000003ff2c7424 */ /* 0x000fc800078e00ff */
[C---:B------:R-:W-:Y:S02]  /*2870*/  FSETP.NEU.FTZ.AND P0, PT, R46.reuse, R45, PT ;  /* 0x0000002d2e00720b */ /* 0x040fe40003f1d000 */
[----:B------:R-:W-:Y:S02]  /*2880*/  LOP3.LUT R46, R46, 0x7fffff, RZ, 0xc0, !PT ;  /* 0x007fffff2e2e7812 */ /* 0x000fe400078ec0ff */
[----:B------:R-:W-:Y:S02]  /*2890*/  SHF.L.U32 R45, R44, R27, RZ ;  /* 0x0000001b2c2d7219 */ /* 0x000fe400000006ff */
[----:B------:R-:W-:Y:S02]  /*28a0*/  LOP3.LUT R46, R46, 0x800000, RZ, 0xfc, !PT ;  /* 0x008000002e2e7812 */ /* 0x000fe400078efcff */
[----:B------:R-:W-:Y:S02]  /*28b0*/  SEL R43, RZ, 0xffffffff, !P0 ;  /* 0xffffffffff2b7807 */ /* 0x000fe40004000000 */
[----:B------:R-:W-:-:S02]  /*28c0*/  LOP3.LUT R44, R45, R46, RZ, 0xc0, !PT ;  /* 0x0000002e2d2c7212 */ /* 0x000fc400078ec0ff */
[----:B------:R-:W-:Y:S01]  /*28d0*/  SHF.R.U32.HI R33, RZ, R33, R46 ;  /* 0x00000021ff217219 */ /* 0x000fe2000001162e */
[----:B------:R-:W-:Y:S01]  /*28e0*/  IMAD.MOV R43, RZ, RZ, -R43 ;  /* 0x000000ffff2b7224 */ /* 0x000fe200078e0a2b */
[----:B------:R-:W-:-:S04]  /*28f0*/  SHF.R.U32.HI R44, RZ, R27, R44 ;  /* 0x0000001bff2c7219 */ /* 0x000fc8000001162c */
[----:B------:R-:W-:Y:S02]  /*2900*/  LOP3.LUT P1, RZ, R43, R27, R46, 0xf8, !PT ;  /* 0x0000001b2bff7212 */ /* 0x000fe4000782f82e */
[C---:B------:R-:W-:Y:S02]  /*2910*/  LOP3.LUT P0, RZ, R44.reuse, 0x1, RZ, 0xc0, !PT ;  /* 0x000000012cff7812 */ /* 0x040fe4000780c0ff */
[----:B------:R-:W-:-:S04]  /*2920*/  LOP3.LUT P2, RZ, R44, 0x2, RZ, 0xc0, !PT ;  /* 0x000000022cff7812 */ /* 0x000fc8000784c0ff */
[----:B------:R-:W-:Y:S02]  /*2930*/  PLOP3.LUT P0, PT, P0, P1, P2, 0xe0, 0x0 ;  /* 0x000000000000781c */ /* 0x000fe40000703c20 */
[----:B------:R-:W-:Y:S02]  /*2940*/  LOP3.LUT P1, RZ, R26, 0x7fffff, RZ, 0xc0, !PT ;  /* 0x007fffff1aff7812 */ /* 0x000fe4000782c0ff */
[----:B------:R-:W-:-:S04]  /*2950*/  SEL R27, RZ, 0x1, !P0 ;  /* 0x00000001ff1b7807 */ /* 0x000fc80004000000 */
[----:B------:R-:W-:-:S04]  /*2960*/  IADD3 R27, PT, PT, -R27, RZ, RZ ;  /* 0x000000ff1b1b7210 */ /* 0x000fc80007ffe1ff */
[----:B------:R-:W-:-:S13]  /*2970*/  ISETP.GE.AND P0, PT, R27, RZ, PT ;  /* 0x000000ff1b00720c */ /* 0x000fda0003f06270 */
[----:B------:R-:W-:-:S05]  /*2980*/  @!P0 VIADD R33, R33, 0x1 ;  /* 0x0000000121218836 */ /* 0x000fca0000000000 */
[----:B------:R-:W-:-:S04]  /*2990*/  @!P1 SHF.L.U32 R33, R33, 0x1, RZ ;  /* 0x0000000121219819 */ /* 0x000fc800000006ff */
[----:B------:R-:W-:Y:S01]  /*29a0*/  LOP3.LUT R33, R33, 0x80000000, R26, 0xf8, !PT ;  /* 0x8000000021217812 */ /* 0x000fe200078ef81a */
[----:B------:R-:W-:Y:S06]  /*29b0*/  BRA `(.L_x_57) ;  /* 0x0000000000047947 */ /* 0x000fec0003800000 */
.L_x_58:
[----:B------:R0:W1:Y:S02]  /*29c0*/  MUFU.RCP R33, R26 ;  /* 0x0000001a00217308 */ /* 0x0000640000001000 */
.L_x_57:
[----:B------:R-:W-:Y:S05]  /*29d0*/  BSYNC.RECONVERGENT B4 ;  /* 0x0000000000047941 */ /* 0x000fea0003800200 */
.L_x_55:
[----:B------:R-:W-:Y:S02]  /*29e0*/  HFMA2 R27, -RZ, RZ, 0, 0 ;  /* 0x00000000ff1b7431 */ /* 0x000fe400000001ff */
[----:B0-----:R-:W-:-:S04]  /*29f0*/  IMAD.MOV.U32 R26, RZ, RZ, R32 ;  /* 0x000000ffff1a7224 */ /* 0x001fc800078e0020 */
[----:B-1----:R-:W-:Y:S05]  /*2a00*/  RET.REL.NODEC R26 `(dvdiqqe_many_series_one_param_f32) ;  /* 0xffffffd41a7c7950 */ /* 0x002fea0003c3ffff */
        .weak           $__internal_1_$__cuda_sm3x_div_rn_noftz_f32_slowpath
        .type           $__internal_1_$__cuda_sm3x_div_rn_noftz_f32_slowpath,@function
        .size           $__internal_1_$__cuda_sm3x_div_rn_noftz_f32_slowpath,(.L_x_189 - $__internal_1_$__cuda_sm3x_div_rn_noftz_f32_slowpath)
$__internal_1_$__cuda_sm3x_div_rn_noftz_f32_slowpath:
[----:B------:R-:W-:Y:S01]  /*2a10*/  SHF.R.U32.HI R32, RZ, 0x17, R27 ;  /* 0x00000017ff207819 */ /* 0x000fe2000001161b */
[----:B------:R-:W-:Y:S01]  /*2a20*/  BSSY.RECONVERGENT B5, `(.L_x_59) ;  /* 0x0000062000057945 */ /* 0x000fe20003800200 */
[----:B------:R-:W-:Y:S02]  /*2a30*/  SHF.R.U32.HI R31, RZ, 0x17, R26 ;  /* 0x00000017ff1f7819 */ /* 0x000fe4000001161a */
[----:B------:R-:W-:Y:S02]  /*2a40*/  LOP3.LUT R32, R32, 0xff, RZ, 0xc0, !PT ;  /* 0x000000ff20207812 */ /* 0x000fe400078ec0ff */
[----:B------:R-:W-:-:S03]  /*2a50*/  LOP3.LUT R43, R31, 0xff, RZ, 0xc0, !PT ;  /* 0x000000ff1f2b7812 */ /* 0x000fc600078ec0ff */
[----:B------:R-:W-:Y:S01]  /*2a60*/  VIADD R44, R32, 0xffffffff ;  /* 0xffffffff202c7836 */ /* 0x000fe20000000000 */
[----:B------:R-:W-:-:S04]  /*2a70*/  IADD3 R33, PT, PT, R43, -0x1, RZ ;  /* 0xffffffff2b217810 */ /* 0x000fc80007ffe0ff */
[----:B------:R-:W-:-:S04]  /*2a80*/  ISETP.GT.U32.AND P0, PT, R44, 0xfd, PT ;  /* 0x000000fd2c00780c */ /* 0x000fc80003f04070 */
[----:B------:R-:W-:-:S13]  /*2a90*/  ISETP.GT.U32.OR P0, PT, R33, 0xfd, P0 ;  /* 0x000000fd2100780c */ /* 0x000fda0000704470 */
[----:B------:R-:W-:Y:S01]  /*2aa0*/  @!P0 IMAD.MOV.U32 R31, RZ, RZ, RZ ;  /* 0x000000ffff1f8224 */ /* 0x000fe200078e00ff */
[----:B------:R-:W-:Y:S06]  /*2ab0*/  @!P0 BRA `(.L_x_60) ;  /* 0x00000000005c8947 */ /* 0x000fec0003800000 */
[----:B------:R-:W-:Y:S02]  /*2ac0*/  FSETP.GTU.FTZ.AND P0, PT, |R26|, +INF , PT ;  /* 0x7f8000001a00780b */ /* 0x000fe40003f1c200 */
[----:B------:R-:W-:-:S04]  /*2ad0*/  FSETP.GTU.FTZ.AND P1, PT, |R27|, +INF , PT ;  /* 0x7f8000001b00780b */ /* 0x000fc80003f3c200 */
[----:B------:R-:W-:-:S13]  /*2ae0*/  PLOP3.LUT P0, PT, P0, P1, PT, 0xf8, 0x8f ;  /* 0x00000000008f781c */ /* 0x000fda0000703f70 */
[----:B------:R-:W-:Y:S05]  /*2af0*/  @P0 BRA `(.L_x_61) ;  /* 0x00000004004c0947 */ /* 0x000fea0003800000 */
[----:B------:R-:W-:-:S13]  /*2b00*/  LOP3.LUT P0, RZ, R27, 0x7fffffff, R26, 0xc8, !PT ;  /* 0x7fffffff1bff7812 */ /* 0x000fda000780c81a */
[----:B------:R-:W-:Y:S05]  /*2b10*/  @!P0 BRA `(.L_x_62) ;  /* 0x00000004003c8947 */ /* 0x000fea0003800000 */
[C---:B------:R-:W-:Y:S02]  /*2b20*/  FSETP.NEU.FTZ.AND P1, PT, |R26|.reuse, +INF , PT ;  /* 0x7f8000001a00780b */ /* 0x040fe40003f3d200 */
[----:B------:R-:W-:Y:S02]  /*2b30*/  FSETP.NEU.FTZ.AND P2, PT, |R27|, +INF , PT ;  /* 0x7f8000001b00780b */ /* 0x000fe40003f5d200 */
[----:B------:R-:W-:-:S11]  /*2b40*/  FSETP.NEU.FTZ.AND P0, PT, |R26|, +INF , PT ;  /* 0x7f8000001a00780b */ /* 0x000fd60003f1d200 */
[----:B------:R-:W-:Y:S05]  /*2b50*/  @!P2 BRA !P1, `(.L_x_62) ;  /* 0x00000004002ca947 */ /* 0x000fea0004800000 */
[----:B------:R-:W-:-:S04]  /*2b60*/  LOP3.LUT P1, RZ, R26, 0x7fffffff, RZ, 0xc0, !PT ;  /* 0x7fffffff1aff7812 */ /* 0x000fc8000782c0ff */
[----:B------:R-:W-:-:S13]  /*2b70*/  PLOP3.LUT P1, PT, P2, P1, PT, 0x2f, 0xf2 ;  /* 0x0000000000f2781c */ /* 0x000fda0001722577 */
[----:B------:R-:W-:Y:S05]  /*2b80*/  @P1 BRA `(.L_x_63) ;  /* 0x0000000400181947 */ /* 0x000fea0003800000 */
[----:B------:R-:W-:-:S04]  /*2b90*/  LOP3.LUT P1, RZ, R27, 0x7fffffff, RZ, 0xc0, !PT ;  /* 0x7fffffff1bff7812 */ /* 0x000fc8000782c0ff */
[----:B------:R-:W-:-:S13]  /*2ba0*/  PLOP3.LUT P0, PT, P0, P1, PT, 0x2f, 0xf2 ;  /* 0x0000000000f2781c */ /* 0x000fda0000702577 */
[----:B------:R-:W-:Y:S05]  /*2bb0*/  @P0 BRA `(.L_x_64) ;  /* 0x0000000400000947 */ /* 0x000fea0003800000 */
[----:B------:R-:W-:Y:S02]  /*2bc0*/  ISETP.GE.AND P0, PT, R33, RZ, PT ;  /* 0x000000ff2100720c */ /* 0x000fe40003f06270 */
[----:B------:R-:W-:-:S11]  /*2bd0*/  ISETP.GE.AND P1, PT, R44, RZ, PT ;  /* 0x000000ff2c00720c */ /* 0x000fd60003f26270 */
[----:B------:R-:W-:Y:S01]  /*2be0*/  @P0 MOV R31, RZ ;  /* 0x000000ff001f0202 */ /* 0x000fe20000000f00 */
[----:B------:R-:W-:Y:S02]  /*2bf0*/  @!P0 IMAD.MOV.U32 R31, RZ, RZ, -0x40 ;  /* 0xffffffc0ff1f8424 */ /* 0x000fe400078e00ff */
[----:B------:R-:W-:Y:S01]  /*2c00*/  @!P0 FFMA R26, R26, 1.84467440737095516160e+19, RZ ;  /* 0x5f8000001a1a8823 */ /* 0x000fe200000000ff */
[----:B------:R-:W-:Y:S02]  /*2c10*/  @!P1 FFMA R27, R27, 1.84467440737095516160e+19, RZ ;  /* 0x5f8000001b1b9823 */ /* 0x000fe400000000ff */
[----:B------:R-:W-:-:S07]  /*2c20*/  @!P1 IADD3 R31, PT, PT, R31, 0x40, RZ ;  /* 0x000000401f1f9810 */ /* 0x000fce0007ffe0ff */
.L_x_60:
[----:B------:R-:W-:Y:S01]  /*2c30*/  LEA R44, R32, 0xc0800000, 0x17 ;  /* 0xc0800000202c7811 */ /* 0x000fe200078eb8ff */
[----:B------:R-:W-:Y:S04]  /*2c40*/  BSSY.RECONVERGENT B6, `(.L_x_65) ;  /* 0x0000036000067945 */ /* 0x000fe80003800200 */
[----:B------:R-:W-:Y:S01]  /*2c50*/  IMAD.IADD R44, R27, 0x1, -R44 ;  /* 0x000000011b2c7824 */ /* 0x000fe200078e0a2c */
[----:B------:R-:W-:-:S03]  /*2c60*/  IADD3 R27, PT, PT, R43, -0x7f, RZ ;  /* 0xffffff812b1b7810 */ /* 0x000fc60007ffe0ff */
[----:B------:R-:W0:Y:S01]  /*2c70*/  MUFU.RCP R33, R44 ;  /* 0x0000002c00217308 */ /* 0x000e220000001000 */
[----:B------:R-:W-:Y:S01]  /*2c80*/  FADD.FTZ R43, -R44, -RZ ;  /* 0x800000ff2c2b7221 */ /* 0x000fe20000010100 */
[C---:B------:R-:W-:Y:S01]  /*2c90*/  IADD3 R46, PT, PT, R27.reuse, 0x7f, -R32 ;  /* 0x0000007f1b2e7810 */ /* 0x040fe20007ffe820 */
[----:B------:R-:W-:Y:S02]  /*2ca0*/  IMAD R26, R27, -0x800000, R26 ;  /* 0xff8000001b1a7824 */ /* 0x000fe400078e021a */
[----:B0-----:R-:W-:-:S04]  /*2cb0*/  FFMA R32, R33, R43, 1 ;  /* 0x3f80000021207423 */ /* 0x001fc8000000002b */
[----:B------:R-:W-:Y:S01]  /*2cc0*/  FFMA R27, R33, R32, R33 ;  /* 0x00000020211b7223 */ /* 0x000fe20000000021 */
[----:B------:R-:W-:-:S03]  /*2cd0*/  IADD3 R33, PT, PT, R46, R31, RZ ;  /* 0x0000001f2e217210 */ /* 0x000fc60007ffe0ff */
[----:B------:R-:W-:-:S04]  /*2ce0*/  FFMA R32, R26, R27, RZ ;  /* 0x0000001b1a207223 */ /* 0x000fc800000000ff */
[----:B------:R-:W-:-:S04]  /*2cf0*/  FFMA R31, R43, R32, R26 ;  /* 0x000000202b1f7223 */ /* 0x000fc8000000001a */
[----:B------:R-:W-:-:S04]  /*2d00*/  FFMA R46, R27, R31, R32 ;  /* 0x0000001f1b2e7223 */ /* 0x000fc80000000020 */
[----:B------:R-:W-:-:S04]  /*2d10*/  FFMA R43, R43, R46, R26 ;  /* 0x0000002e2b2b7223 */ /* 0x000fc8000000001a */
[----:B------:R-:W-:-:S05]  /*2d20*/  FFMA R26, R27, R43, R46 ;  /* 0x0000002b1b1a7223 */ /* 0x000fca000000002e */
[----:B------:R-:W-:-:S04]  /*2d30*/  SHF.R.U32.HI R31, RZ, 0x17, R26 ;  /* 0x00000017ff1f7819 */ /* 0x000fc8000001161a */
[----:B------:R-:W-:-:S05]  /*2d40*/  LOP3.LUT R31, R31, 0xff, RZ, 0xc0, !PT ;  /* 0x000000ff1f1f7812 */ /* 0x000fca00078ec0ff */
[----:B------:R-:W-:-:S05]  /*2d50*/  IMAD.IADD R44, R31, 0x1, R33 ;  /* 0x000000011f2c7824 */ /* 0x000fca00078e0221 */
[----:B------:R-:W-:-:S04]  /*2d60*/  IADD3 R31, PT, PT, R44, -0x1, RZ ;  /* 0xffffffff2c1f7810 */ /* 0x000fc80007ffe0ff */
[----:B------:R-:W-:-:S13]  /*2d70*/  ISETP.GE.U32.AND P0, PT, R31, 0xfe, PT ;  /* 0x000000fe1f00780c */ /* 0x000fda0003f06070 */
[----:B------:R-:W-:Y:S05]  /*2d80*/  @!P0 BRA `(.L_x_66) ;  /* 0x0000000000808947 */ /* 0x000fea0003800000 */
[----:B------:R-:W-:-:S13]  /*2d90*/  ISETP.GT.AND P0, PT, R44, 0xfe, PT ;  /* 0x000000fe2c00780c */ /* 0x000fda0003f04270 */
[----:B------:R-:W-:Y:S05]  /*2da0*/  @P0 BRA `(.L_x_67) ;  /* 0x00000000006c0947 */ /* 0x000fea0003800000 */
[----:B------:R-:W-:-:S13]  /*2db0*/  ISETP.GE.AND P0, PT, R44, 0x1, PT ;  /* 0x000000012c00780c */ /* 0x000fda0003f06270 */
[----:B------:R-:W-:Y:S05]  /*2dc0*/  @P0 BRA `(.L_x_68) ;  /* 0x0000000000740947 */ /* 0x000fea0003800000 */
[----:B------:R-:W-:Y:S02]  /*2dd0*/  ISETP.GE.AND P0, PT, R44, -0x18, PT ;  /* 0xffffffe82c00780c */ /* 0x000fe40003f06270 */
[----:B------:R-:W-:-:S11]  /*2de0*/  LOP3.LUT R26, R26, 0x80000000, RZ, 0xc0, !PT ;  /* 0x800000001a1a7812 */ /* 0x000fd600078ec0ff */
[----:B------:R-:W-:Y:S05]  /*2df0*/  @!P0 BRA `(.L_x_68) ;  /* 0x0000000000688947 */ /* 0x000fea0003800000 */
[CCC-:B------:R-:W-:Y:S01]  /*2e00*/  FFMA.RP R31, R27.reuse, R43.reuse, R46.reuse ;  /* 0x0000002b1b1f7223 */ /* 0x1c0fe2000000802e */
[CCC-:B------:R-:W-:Y:S01]  /*2e10*/  FFMA.RM R32, R27.reuse, R43.reuse, R46.reuse ;  /* 0x0000002b1b207223 */ /* 0x1c0fe2000000402e */
[----:B------:R-:W-:Y:S01]  /*2e20*/  FFMA.RZ R27, R27, R43, R46 ;  /* 0x0000002b1b1b7223 */ /* 0x000fe2000000c02e */
[C---:B------:R-:W-:Y:S02]  /*2e30*/  ISETP.NE.AND P1, PT, R44.reuse, RZ, PT ;  /* 0x000000ff2c00720c */ /* 0x040fe40003f25270 */
[----:B------:R-:W-:Y:S02]  /*2e40*/  ISETP.NE.AND P2, PT, R44, RZ, PT ;  /* 0x000000ff2c00720c */ /* 0x000fe40003f45270 */
[----:B------:R-:W-:Y:S02]  /*2e50*/  LOP3.LUT R27, R27, 0x7fffff, RZ, 0xc0, !PT ;  /* 0x007fffff1b1b7812 */ /* 0x000fe400078ec0ff */
[----:B------:R-:W-:Y:S01]  /*2e60*/  FSETP.NEU.FTZ.AND P0, PT, R31, R32, PT ;  /* 0x000000201f00720b */ /* 0x000fe20003f1d000 */
[----:B------:R-:W-:Y:S01]  /*2e70*/  IMAD.MOV R31, RZ, RZ, -R44 ;  /* 0x000000ffff1f7224 */ /* 0x000fe200078e0a2c */
[----:B------:R-:W-:-:S02]  /*2e80*/  LOP3.LUT R27, R27, 0x800000, RZ, 0xfc, !PT ;  /* 0x008000001b1b7812 */ /* 0x000fc400078efcff */
[----:B------:R-:W-:-:S04]  /*2e90*/  IADD3 R32, PT, PT, R44, 0x20, RZ ;  /* 0x000000202c207810 */ /* 0x000fc80007ffe0ff */
[----:B------:R-:W-:-:S04]  /*2ea0*/  SHF.L.U32 R32, R27, R32, RZ ;  /* 0x000000201b207219 */ /* 0x000fc800000006ff */
[----:B------:R-:W-:Y:S02]  /*2eb0*/  ISETP.NE.AND P1, PT, R32, RZ, P1 ;  /* 0x000000ff2000720c */ /* 0x000fe40000f25270 */
[----:B------:R-:W-:Y:S02]  /*2ec0*/  SEL R32, R31, RZ, P2 ;  /* 0x000000ff1f207207 */ /* 0x000fe40001000000 */
[----:B------:R-:W-:Y:S02]  /*2ed0*/  PLOP3.LUT P0, PT, P0, P1, PT, 0xf8, 0x8f ;  /* 0x00000000008f781c */ /* 0x000fe40000703f70 */
[----:B------:R-:W-:Y:S02]  /*2ee0*/  SHF.R.U32.HI R32, RZ, R32, R27 ;  /* 0x00000020ff207219 */ /* 0x000fe4000001161b */
[----:B------:R-:W-:Y:S02]  /*2ef0*/  SEL R27, RZ, 0x1, !P0 ;  /* 0x00000001ff1b7807 */ /* 0x000fe40004000000 */
[----:B------:R-:W-:-:S04]  /*2f00*/  SHF.R.U32.HI R44, RZ, 0x1, R32 ;  /* 0x00000001ff2c7819 */ /* 0x000fc80000011620 */
[----:B------:R-:W-:-:S04]  /*2f10*/  LOP3.LUT R27, R27, 0x1, R44, 0xf8, !PT ;  /* 0x000000011b1b7812 */ /* 0x000fc800078ef82c */
[----:B------:R-:W-:-:S04]  /*2f20*/  LOP3.LUT R27, R27, R32, RZ, 0xc0, !PT ;  /* 0x000000201b1b7212 */ /* 0x000fc800078ec0ff */
[----:B------:R-:W-:-:S04]  /*2f30*/  IADD3 R27, PT, PT, R44, R27, RZ ;  /* 0x0000001b2c1b7210 */ /* 0x000fc80007ffe0ff */
[----:B------:R-:W-:Y:S01]  /*2f40*/  LOP3.LUT R26, R27, R26, RZ, 0xfc, !PT ;  /* 0x0000001a1b1a7212 */ /* 0x000fe200078efcff */
[----:B------:R-:W-:Y:S06]  /*2f50*/  BRA `(.L_x_68) ;  /* 0x0000000000107947 */ /* 0x000fec0003800000 */
.L_x_67:
[----:B------:R-:W-:-:S04]  /*2f60*/  LOP3.LUT R26, R26, 0x80000000, RZ, 0xc0, !PT ;  /* 0x800000001a1a7812 */ /* 0x000fc800078ec0ff */
[----:B------:R-:W-:Y:S01]  /*2f70*/  LOP3.LUT R26, R26, 0x7f800000, RZ, 0xfc, !PT ;  /* 0x7f8000001a1a7812 */ /* 0x000fe200078efcff */
[----:B------:R-:W-:Y:S06]  /*2f80*/  BRA `(.L_x_68) ;  /* 0x0000000000047947 */ /* 0x000fec0003800000 */
.L_x_66:
[----:B------:R-:W-:-:S07]  /*2f90*/  LEA R26, R33, R26, 0x17 ;  /* 0x0000001a211a7211 */ /* 0x000fce00078eb8ff */
.L_x_68:
[----:B------:R-:W-:Y:S05]  /*2fa0*/  BSYNC.RECONVERGENT B6 ;  /* 0x0000000000067941 */ /* 0x000fea0003800200 */
.L_x_65:
[----:B------:R-:W-:Y:S05]  /*2fb0*/  BRA `(.L_x_69) ;  /* 0x0000000000207947 */ /* 0x000fea0003800000 */
.L_x_64:
[----:B------:R-:W-:-:S04]  /*2fc0*/  LOP3.LUT R26, R27, 0x80000000, R26, 0x48, !PT ;  /* 0x800000001b1a7812 */ /* 0x000fc800078e481a */
[----:B------:R-:W-:Y:S01]  /*2fd0*/  LOP3.LUT R26, R26, 0x7f800000, RZ, 0xfc, !PT ;  /* 0x7f8000001a1a7812 */ /* 0x000fe200078efcff */
[----:B------:R-:W-:Y:S06]  /*2fe0*/  BRA `(.L_x_69) ;  /* 0x0000000000147947 */ /* 0x000fec0003800000 */
.L_x_63:
[----:B------:R-:W-:Y:S01]  /*2ff0*/  LOP3.LUT R26, R27, 0x80000000, R26, 0x48, !PT ;  /* 0x800000001b1a7812 */ /* 0x000fe200078e481a */
[----:B------:R-:W-:Y:S06]  /*3000*/  BRA `(.L_x_69) ;  /* 0x00000000000c7947 */ /* 0x000fec0003800000 */
.L_x_62:
[----:B------:R-:W0:Y:S01]  /*3010*/  MUFU.RSQ R26, -QNAN ;  /* 0xffc00000001a7908 */ /* 0x000e220000001400 */
[----:B------:R-:W-:Y:S05]  /*3020*/  BRA `(.L_x_69) ;  /* 0x0000000000047947 */ /* 0x000fea0003800000 */
.L_x_61:
[----:B------:R-:W-:-:S07]  /*3030*/  FADD.FTZ R26, R26, R27 ;  /* 0x0000001b1a1a7221 */ /* 0x000fce0000010000 */
.L_x_69:
[----:B------:R-:W-:Y:S05]  /*3040*/  BSYNC.RECONVERGENT B5 ;  /* 0x0000000000057941 */ /* 0x000fea0003800200 */
.L_x_59:
[----:B------:R-:W-:Y:S02]  /*3050*/  HFMA2 R27, -RZ, RZ, 0, 0 ;  /* 0x00000000ff1b7431 */ /* 0x000fe400000001ff */
[----:B0-----:R-:W-:Y:S01]  /*3060*/  IMAD.MOV.U32 R31, RZ, RZ, R26 ;  /* 0x000000ffff1f7224 */ /* 0x001fe200078e001a */
[----:B------:R-:W-:-:S04]  /*3070*/  MOV R26, R29 ;  /* 0x0000001d001a7202 */ /* 0x000fc80000000f00 */
[----:B------:R-:W-:Y:S05]  /*3080*/  RET.REL.NODEC R26 `(dvdiqqe_many_series_one_param_f32) ;  /* 0xffffffcc1adc7950 */ /* 0x000fea0003c3ffff */
.L_x_70:
[----:B------:R-:W-:-:S00]  /*3090*/  BRA `(.L_x_70) ;  /* 0xfffffffc00fc7947 */ /* 0x000fc0000383ffff */
[----:B------:R-:W-:-:S00]  /*30a0*/  NOP ;  /* 0x0000000000007918 */ /* 0x000fc00000000000 */
        /* <DEDUP_REMOVED lines=13> */
.L_x_189:


//--------------------- .text.dvdiqqe_batch_f32   --------------------------
	.section	.text.dvdiqqe_batch_f32,"ax",@progbits
	.align	128
        .global         dvdiqqe_batch_f32
        .type           dvdiqqe_batch_f32,@function
        .size           dvdiqqe_batch_f32,(.L_x_191 - dvdiqqe_batch_f32)
        .other          dvdiqqe_batch_f32,@"STO_CUDA_ENTRY STV_DEFAULT"
dvdiqqe_batch_f32:
.text.dvdiqqe_batch_f32:
[----:B------:R-:W-:Y:S08]  /*0000*/  LDC R1, c[0x0][0x37c] ;  /* 0x0000df00ff017b82 */ /* 0x000ff00000000800 */
[----:B------:R-:W0:Y:S01]  /*0010*/  S2UR UR12, SR_CTAID.X ;  /* 0x00000000000c79c3 */ /* 0x000e220000002500 */
[----:B------:R-:W0:Y:S02]  /*0020*/  LDCU UR4, c[0x0][0x3c0] ;  /* 0x00007800ff0477ac */ /* 0x000e240008000800 */
[----:B0-----:R-:W-:-:S06]  /*0030*/  UISETP.GE.AND UP0, UPT, UR12, UR4, UPT ;  /* 0x000000040c00728c */ /* 0x001fcc000bf06270 */
[----:B------:R-:W-:-:S13]  /*0040*/  PLOP3.LUT P0, PT, PT, PT, UP0, 0x80, 0x8 ;  /* 0x000000000008781c */ /* 0x000fda0003f0f008 */
[----:B------:R-:W-:Y:S05]  /*0050*/  @P0 EXIT ;  /* 0x000000000000094d */ /* 0x000fea0003800000 */
[----:B------:R-:W0:Y:S01]  /*0060*/  LDCU UR4, c[0x0][0x3c8] ;  /* 0x00007900ff0477ac */ /* 0x000e220008000800 */
[----:B------:R-:W0:Y:S02]  /*0070*/  LDCU UR13, c[0x0][0x3c4] ;  /* 0x00007880ff0d77ac */ /* 0x000e240008000800 */
[----:B0-----:R-:W-:-:S04]  /*0080*/  UISETP.GE.AND UP0, UPT, UR4, UR13, UPT ;  /* 0x0000000d0400728c */ /* 0x001fc8000bf06270 */
[----:B------:R-:W-:-:S06]  /*0090*/  UISETP.LT.OR UP0, UPT, UR13, 0x1, UP0 ;  /* 0x000000010d00788c */ /* 0x000fcc0008701670 */
[----:B------:R-:W-:-:S13]  /*00a0*/  PLOP3.LUT P0, PT, PT, PT, UP0, 0x80, 0x8 ;  /* 0x000000000008781c */ /* 0x000fda0003f0f008 */
[----:B------:R-:W-:Y:S05]  /*00b0*/  @P0 EXIT ;  /* 0x000000000000094d */ /* 0x000fea0003800000 */
[----:B------:R-:W0:Y:S01]  /*00c0*/  LDCU.128 UR4, c[0x0][0x3a0] ;  /* 0x00007400ff0477ac */ /* 0x000e220008000c00 */
[----:B------:R-:W1:Y:S01]  /*00d0*/  LDCU.64 UR14, c[0x0][0x358] ;  /* 0x00006b00ff0e77ac */ /* 0x000e620008000a00 */
[----:B0-----:R-:W-:Y:S02]  /*00e0*/  UIMAD.WIDE.U32 UR4, UR12, 0x4, UR4 ;  /* 0x000000040c0478a5 */ /* 0x001fe4000f8e0004 */
[----:B------:R-:W-:-:S04]  /*00f0*/  UIMAD.WIDE.U32 UR6, UR12, 0x4, UR6 ;  /* 0x000000040c0678a5 */ /* 0x000fc8000f8e0006 */
[----:B------:R-:W-:Y:S02]  /*0100*/  IMAD.U32 R2, RZ, RZ, UR4 ;  /* 0x00000004ff027e24 */ /* 0x000fe4000f8e00ff */
[----:B------:R-:W-:Y:S01]  /*0110*/  MOV R4, UR6 ;  /* 0x0000000600047c02 */ /* 0x000fe20008000f00 */
[----:B------:R-:W-:Y:S02]  /*0120*/  IMAD.U32 R3, RZ, RZ, UR5 ;  /* 0x00000005ff037e24 */ /* 0x000fe4000f8e00ff */
[----:B------:R-:W-:-:S03]  /*0130*/  IMAD.U32 R5, RZ, RZ, UR7 ;  /* 0x00000007ff057e24 */ /* 0x000fc6000f8e00ff */
[----:B-1----:R-:W2:Y:S04]  /*0140*/  LDG.E.CONSTANT R2, desc[UR14][R2.64] ;  /* 0x0000000e02027981 */ /* 0x002ea8000c1e9900 */
[----:B------:R-:W3:Y:S01]  /*0150*/  LDG.E.CONSTANT R4, desc[UR14][R4.64] ;  /* 0x0000000e04047981 */ /* 0x000ee2000c1e9900 */
[----:B--2---:R-:W-:Y:S02]  /*0160*/  R2UR UR16, R2 ;  /* 0x00000000021072ca */ /* 0x004fe400000e0000 */
[----:B---3--:R-:W-:-:S13]  /*0170*/  R2UR UR17, R4 ;  /* 0x00000000041172ca */ /* 0x008fda00000e0000 */
[----:B------:R-:W-:-:S04]  /*0180*/  UISETP.LT.AND UP0, UPT, UR16, UR17, UPT ;  /* 0x000000111000728c */ /* 0x000fc8000bf01270 */
[----:B------:R-:W-:-:S04]  /*0190*/  USEL UR4, UR16, UR17, UP0 ;  /* 0x0000001110047287 */ /* 0x000fc80008000000 */
[----:B------:R-:W-:-:S06]  /*01a0*/  UISETP.GE.AND UP0, UPT, UR4, 0x1, UPT ;  /* 0x000000010400788c */ /* 0x000fcc000bf06270 */
[----:B------:R-:W-:-:S13]  /*01b0*/  PLOP3.LUT P0, PT, PT, PT, UP0, 0x80, 0x8 ;  /* 0x000000000008781c */ /* 0x000fda0003f0f008 */
[----:B------:R-:W-:Y:S05]  /*01c0*/  @!P0 EXIT ;  /* 0x000000000000894d */ /* 0x000fea0003800000 */
[----:B------:R-:W0:Y:S01]  /*01d0*/  LDCU.128 UR4, c[0x0][0x3b0] ;  /* 0x00007600ff0477ac */ /* 0x000e220008000c00 */
[----:B------:R-:W-:Y:S01]  /*01e0*/  UMOV UR18, 0x40000000 ;  /* 0x4000000000127882 */ /* 0x000fe20000000000 */
[----:B------:R-:W1:Y:S01]  /*01f0*/  LDCU.64 UR8, c[0x0][0x3d8] ;  /* 0x00007b00ff0877ac */ /* 0x000e620008000a00 */
[----:B------:R-:W2:Y:S01]  /*0200*/  LDCU.64 UR10, c[0x0][0x3f0] ;  /* 0x00007e00ff0a77ac */ /* 0x000ea20008000a00 */
[----:B------:R-:W3:Y:S01]  /*0210*/  LDCU.64 UR20, c[0x0][0x390] ;  /* 0x00007200ff1477ac */ /* 0x000ee20008000a00 */
[----:B------:R-:W4:Y:S01]  /*0220*/  LDCU.64 UR22, c[0x0][0x380] ;  /* 0x00007000ff1677ac */ /* 0x000f220008000a00 */
[----:B0-----:R-:W-:Y:S02]  /*0230*/  UIMAD.WIDE.U32 UR6, UR12, 0x4, UR6 ;  /* 0x000000040c0678a5 */ /* 0x001fe4000f8e0006 */
[----:B------:R-:W-:Y:S01]  /*0240*/  UIMAD.WIDE.U32 UR4, UR12, 0x4, UR4 ;  /* 0x000000040c0478a5 */ /* 0x000fe2000f8e0004 */
[----:B------:R-:W0:Y:S03]  /*0250*/  LDCU.64 UR24, c[0x0][0x388] ;  /* 0x00007100ff1877ac */ /* 0x000e260008000a00 */
[----:B------:R-:W-:-:S02]  /*0260*/  IMAD.U32 R4, RZ, RZ, UR6 ;  /* 0x00000006ff047e24 */ /* 0x000fc4000f8e00ff */
[----:B------:R-:W-:Y:S01]  /*0270*/  IMAD.U32 R2, RZ, RZ, UR4 ;  /* 0x00000004ff027e24 */ /* 0x000fe2000f8e00ff */
[----:B------:R-:W-:Y:S01]  /*0280*/  MOV R3, UR5 ;  /* 0x0000000500037c02 */ /* 0x000fe20008000f00 */
[----:B------:R-:W-:-:S04]  /*0290*/  IMAD.U32 R5, RZ, RZ, UR7 ;  /* 0x00000007ff057e24 */ /* 0x000fc8000f8e00ff */
[----:B------:R5:W3:Y:S04]  /*02a0*/  LDG.E.CONSTANT R6, desc[UR14][R2.64] ;  /* 0x0000000e02067981 */ /* 0x000ae8000c1e9900 */
[----:B------:R4:W3:Y:S01]  /*02b0*/  LDG.E.CONSTANT R4, desc[UR14][R4.64] ;  /* 0x0000000e04047981 */ /* 0x0008e2000c1e9900 */
[----:B------:R-:W-:Y:S01]  /*02c0*/  UIADD3 UR4, UPT, UPT, UR16, 0x1, URZ ;  /* 0x0000000110047890 */ /* 0x000fe2000fffe0ff */
[----:B------:R-:W-:Y:S01]  /*02d0*/  MOV R8, UR18 ;  /* 0x0000001200087c02 */ /* 0x000fe20008000f00 */
[----:B------:R-:W-:Y:S01]  /*02e0*/  UIMAD UR12, UR12, UR13, URZ ;  /* 0x0000000d0c0c72a4 */ /* 0x000fe2000f8e02ff */
[----:B0-----:R-:W-:Y:S01]  /*02f0*/  MOV R9, UR25 ;  /* 0x0000001900097c02 */ /* 0x001fe20008000f00 */
[----:B------:R-:W-:Y:S02]  /*0300*/  USHF.L.U32 UR19, UR16, 0x1, URZ ;  /* 0x0000000110137899 */ /* 0x000fe400080006ff */
[----:B-----5:R-:W-:Y:S01]  /*0310*/  I2FP.F32.U32 R3, UR4 ;  /* 0x0000000400037c45 */ /* 0x020fe20008201000 */
[----:B-1----:R-:W-:-:S02]  /*0320*/  UIMAD.WIDE.U32 UR8, UR12, 0x4, UR8 ;  /* 0x000000040c0878a5 */ /* 0x002fc4000f8e0008 */
[----:B--2---:R-:W-:Y:S01]  /*0330*/  UIMAD.WIDE.U32 UR10, UR12, 0x4, UR10 ;  /* 0x000000040c0a78a5 */ /* 0x004fe2000f8e000a */
[----:B------:R-:W0:Y:S01]  /*0340*/  MUFU.RCP R0, R3 ;  /* 0x0000000300007308 */ /* 0x000e220000001000 */
[----:B------:R-:W1:Y:S07]  /*0350*/  LDCU.128 UR4, c[0x0][0x3e0] ;  /* 0x00007c00ff0477ac */ /* 0x000e6e0008000c00 */
[----:B------:R2:W5:Y:S01]  /*0360*/  FCHK P0, R8, R3 ;  /* 0x0000000308007302 */ /* 0x0005620000000000 */
[----:B0-----:R-:W-:Y:S01]  /*0370*/  FFMA R7, -R3, R0, 1 ;  /* 0x3f80000003077423 */ /* 0x001fe20000000100 */
[----:B-1----:R-:W-:Y:S01]  /*0380*/  UIMAD.WIDE.U32 UR4, UR12, 0x4, UR4 ;  /* 0x000000040c0478a5 */ /* 0x002fe2000f8e0004 */
[----:B--2---:R-:W-:-:S02]  /*0390*/  IMAD.U32 R8, RZ, RZ, UR24 ;  /* 0x00000018ff087e24 */ /* 0x004fc4000f8e00ff */
[----:B------:R-:W-:Y:S01]  /*03a0*/  FFMA R2, R0, R7, R0 ;  /* 0x0000000700027223 */ /* 0x000fe20000000000 */
[----:B------:R-:W-:Y:S01]  /*03b0*/  UIMAD.WIDE.U32 UR6, UR12, 0x4, UR6 ;  /* 0x000000040c0678a5 */ /* 0x000fe2000f8e0006 */
[----:B----4-:R-:W-:Y:S02]  /*03c0*/  IMAD.U32 R7, RZ, RZ, UR23 ;  /* 0x00000017ff077e24 */ /* 0x010fe4000f8e00ff */
[----:B------:R-:W-:-:S04]  /*03d0*/  FFMA R5, R2, 2, RZ ;  /* 0x4000000002057823 */ /* 0x000fc800000000ff */
[----:B------:R-:W-:-:S04]  /*03e0*/  FFMA R0, -R3, R5, 2 ;  /* 0x4000000003007423 */ /* 0x000fc80000000105 */
[----:B------:R-:W-:Y:S01]  /*03f0*/  FFMA R2, R2, R0, R5 ;  /* 0x0000000002027223 */ /* 0x000fe20000000005 */
[----:B---3--:R-:W-:Y:S01]  /*0400*/  IMAD.U32 R5, RZ, RZ, UR21 ;  /* 0x00000015ff057e24 */ /* 0x008fe2000f8e00ff */
[----:B------:R-:W-:Y:S02]  /*0410*/  R2UR UR13, R6 ;  /* 0x00000000060d72ca */ /* 0x000fe400000e0000 */
[----:B------:R-:W-:Y:S02]  /*0420*/  MOV R6, UR22 ;  /* 0x0000001600067c02 */ /* 0x000fe40008000f00 */
[----:B------:R-:W-:Y:S01]  /*0430*/  R2UR UR18, R4 ;  /* 0x00000000041272ca */ /* 0x000fe200000e0000 */
[----:B------:R-:W-:Y:S01]  /*0440*/  IMAD.U32 R4, RZ, RZ, UR20 ;  /* 0x00000014ff047e24 */ /* 0x000fe2000f8e00ff */
[----:B-----5:R-:W-:-:S13]  /*0450*/  @!P0 BRA `(.L_x_71) ;  /* 0x0000000000108947 */ /* 0x020fda0003800000 */
[----:B------:R-:W-:Y:S01]  /*0460*/  IMAD.MOV.U32 R0, RZ, RZ, 0x40000000 ;  /* 0x40000000ff007424 */ /* 0x000fe200078e00ff */
[----:B------:R-:W-:-:S07]  /*0470*/  MOV R46, 0x490 ;  /* 0x00000490002e7802 */ /* 0x000fce0000000f00 */
[----:B------:R-:W-:Y:S05]  /*0480*/  CALL.REL.NOINC `($__internal_3_$__cuda_sm3x_div_rn_noftz_f32_slowpath) ;  /* 0x0000004000087944 */ /* 0x000fea0003c00000 */
[----:B------:R-:W-:-:S07]  /*0490*/  IMAD.MOV.U32 R2, RZ, RZ, R0 ;  /* 0x000000ffff027224 */ /* 0x000fce00078e0000 */
.L_x_71:
[----:B------:R-:W-:-:S06]  /*04a0*/  UIADD3 UR12, UPT, UPT, UR17, 0x1, URZ ;  /* 0x00000001110c7890 */ /* 0x000fcc000fffe0ff */
        /* <DEDUP_REMOVED lines=13> */
[----:B------:R-:W-:Y:S05]  /*0580*/  CALL.REL.NOINC `($__internal_3_$__cuda_sm3x_div_rn_noftz_f32_slowpath) ;  /* 0x0000003c00c87944 */ /* 0x000fea0003c00000 */
[----:B------:R-:W-:-:S07]  /*0590*/  IMAD.MOV.U32 R10, RZ, RZ, R0 ;  /* 0x000000ffff0a7224 */ /* 0x000fce00078e0000 */
.L_x_72:
        /* <DEDUP_REMOVED lines=15> */
.L_x_73:
[----:B------:R-:W0:Y:S01]  /*0690*/  S2R R0, SR_TID.X ;  /* 0x0000000000007919 */ /* 0x000e220000002100 */
[----:B------:R-:W1:Y:S01]  /*06a0*/  LDCU UR27, c[0x0][0x3c8] ;  /* 0x00007900ff1b77ac */ /* 0x000e620008000800 */
[----:B------:R-:W-:Y:S01]  /*06b0*/  BSSY.RECONVERGENT B0, `(.L_x_74) ;  /* 0x0000391000007945 */ /* 0x000fe20003800200 */
[----:B------:R-:W-:Y:S01]  /*06c0*/  UIADD3 UR20, UPT, UPT, UR19, -0x1, URZ ;  /* 0xffffffff13147890 */ /* 0x000fe2000fffe0ff */
[----:B------:R-:W2:Y:S01]  /*06d0*/  LDCU UR32, c[0x0][0x3c8] ;  /* 0x00007900ff2077ac */ /* 0x000ea20008000800 */
[----:B------:R-:W3:Y:S01]  /*06e0*/  LDCU UR28, c[0x0][0x3c8] ;  /* 0x00007900ff1c77ac */ /* 0x000ee20008000800 */
[----:B------:R-:W4:Y:S01]  /*06f0*/  LDCU UR30, c[0x0][0x3c8] ;  /* 0x00007900ff1e77ac */ /* 0x000f220008000800 */
[----:B------:R-:W0:Y:S01]  /*0700*/  LDCU UR26, c[0x0][0x398] ;  /* 0x00007300ff1a77ac */ /* 0x000e220008000800 */
[----:B------:R-:W0:Y:S01]  /*0710*/  LDCU UR29, c[0x0][0x398] ;  /* 0x00007300ff1d77ac */ /* 0x000e220008000800 */
[----:B------:R-:W0:Y:S01]  /*0720*/  LDCU UR31, c[0x0][0x398] ;  /* 0x00007300ff1f77ac */ /* 0x000e220008000800 */
[----:B-1----:R-:W-:Y:S01]  /*0730*/  UIADD3 UR21, UPT, UPT, UR20, UR27, URZ ;  /* 0x0000001b14157290 */ /* 0x002fe2000fffe0ff */
[----:B0-----:R-:W-:-:S13]  /*0740*/  ISETP.NE.AND P0, PT, R0, RZ, PT ;  /* 0x000000ff0000720c */ /* 0x001fda0003f05270 */
[----:B--234-:R-:W-:Y:S05]  /*0750*/  @P0 BRA `(.L_x_75) ;  /* 0x0000003800180947 */ /* 0x01cfea0003800000 */
[----:B------:R-:W0:Y:S02]  /*0760*/  LDCU UR12, c[0x0][0x3d0] ;  /* 0x00007a00ff0c77ac */ /* 0x000e240008000800 */
[----:B0-----:R-:W-:-:S09]  /*0770*/  UISETP.NE.AND UP0, UPT, UR12, URZ, UPT ;  /* 0x000000ff0c00728c */ /* 0x001fd2000bf05270 */
[----:B------:R-:W-:Y:S05]  /*0780*/  BRA.U UP0, `(.L_x_76) ;  /* 0x00000011009c7547 */ /* 0x000fea000b800000 */
[----:B------:R-:W0:Y:S01]  /*0790*/  LDCU UR12, c[0x0][0x3c4] ;  /* 0x00007880ff0c77ac */ /* 0x000e220008000800 */
[----:B------:R-:W-:Y:S01]  /*07a0*/  MOV R13, UR9 ;  /* 0x00000009000d7c02 */ /* 0x000fe20008000f00 */
[----:B------:R-:W-:Y:S01]  /*07b0*/  IMAD.U32 R17, RZ, RZ, UR11 ;  /* 0x0000000bff117e24 */ /* 0x000fe2000f8e00ff */
[----:B------:R-:W-:Y:S01]  /*07c0*/  MOV R18, UR10 ;  /* 0x0000000a00127c02 */ /* 0x000fe20008000f00 */
[----:B------:R-:W1:Y:S01]  /*07d0*/  LDCU UR23, c[0x0][0x3cc] ;  /* 0x00007980ff1777ac */ /* 0x000e620008000800 */
[----:B------:R-:W-:Y:S01]  /*07e0*/  IMAD.U32 R19, RZ, RZ, UR11 ;  /* 0x0000000bff137e24 */ /* 0x000fe2000f8e00ff */
[----:B------:R-:W-:Y:S01]  /*07f0*/  MOV R21, UR7 ;  /* 0x0000000700157c02 */ /* 0x000fe20008000f00 */
[----:B------:R-:W-:Y:S01]  /*0800*/  IMAD.U32 R16, RZ, RZ, UR10 ;  /* 0x0000000aff107e24 */ /* 0x000fe2000f8e00ff */
[----:B------:R-:W-:Y:S01]  /*0810*/  MOV R17, UR7 ;  /* 0x0000000700117c02 */ /* 0x000fe20008000f00 */
[----:B------:R-:W-:Y:S01]  /*0820*/  IMAD.U32 R18, RZ, RZ, UR4 ;  /* 0x00000004ff127e24 */ /* 0x000fe2000f8e00ff */
[----:B------:R-:W-:Y:S01]  /*0830*/  UIADD3 UR22, UPT, UPT, URZ, -UR19, -UR27 ;  /* 0x80000013ff167290 */ /* 0x000fe2000fffe81b */
[----:B------:R-:W-:-:S02]  /*0840*/  IMAD.U32 R20, RZ, RZ, UR6 ;  /* 0x00000006ff147e24 */ /* 0x000fc4000f8e00ff */
[----:B------:R-:W-:Y:S02]  /*0850*/  HFMA2 R45, -RZ, RZ, 0, 0 ;  /* 0x00000000ff2d7431 */ /* 0x000fe400000001ff */
[----:B------:R-:W-:Y:S01]  /*0860*/  IMAD.U32 R21, RZ, RZ, UR5 ;  /* 0x00000005ff157e24 */ /* 0x000fe2000f8e00ff */
[----:B------:R-:W-:Y:S01]  /*0870*/  MOV R40, R18 ;  /* 0x0000001200287202 */ /* 0x000fe20000000f00 */
[----:B------:R-:W-:Y:S01]  /*0880*/  IMAD.U32 R15, RZ, RZ, UR9 ;  /* 0x00000009ff0f7e24 */ /* 0x000fe2000f8e00ff */
[----:B------:R-:W-:Y:S01]  /*0890*/  MOV R14, UR8 ;  /* 0x00000008000e7c02 */ /* 0x000fe20008000f00 */
[----:B------:R-:W-:Y:S01]  /*08a0*/  IMAD.U32 R12, RZ, RZ, UR8 ;  /* 0x00000008ff0c7e24 */ /* 0x000fe2000f8e00ff */
[----:B0-----:R-:W-:Y:S01]  /*08b0*/  UIADD3 UR12, UPT, UPT, -UR12, URZ, URZ ;  /* 0x000000ff0c0c7290 */ /* 0x001fe2000fffe1ff */
[----:B------:R-:W-:Y:S01]  /*08c0*/  IMAD.MOV.U32 R15, RZ, RZ, R13 ;  /* 0x000000ffff0f7224 */ /* 0x000fe200078e000d */
[----:B------:R-:W-:Y:S01]  /*08d0*/  MOV R13, R19 ;  /* 0x00000013000d7202 */ /* 0x000fe20000000f00 */
[----:B------:R-:W-:Y:S01]  /*08e0*/  IMAD.MOV.U32 R12, RZ, RZ, R16 ;  /* 0x000000ffff0c7224 */ /* 0x000fe200078e0010 */
[----:B------:R-:W-:Y:S01]  /*08f0*/  PRMT R35, RZ, 0x7610, R35 ;  /* 0x00007610ff237816 */ /* 0x000fe20000000023 */
[----:B------:R-:W-:Y:S01]  /*0900*/  IMAD.MOV.U32 R42, RZ, RZ, R20 ;  /* 0x000000ffff2a7224 */ /* 0x000fe200078e0014 */
[----:B------:R-:W-:Y:S01]  /*0910*/  MOV R20, UR4 ;  /* 0x0000000400147c02 */ /* 0x000fe20008000f00 */
[----:B------:R-:W-:Y:S01]  /*0920*/  IMAD.U32 R16, RZ, RZ, UR6 ;  /* 0x00000006ff107e24 */ /* 0x000fe2000f8e00ff */
[----:B------:R-:W-:Y:S01]  /*0930*/  CS2R R30, SRZ ;  /* 0x00000000001e7805 */ /* 0x000fe2000001ff00 */
[----:B------:R-:W-:Y:S01]  /*0940*/  IMAD.U32 R19, RZ, RZ, UR5 ;  /* 0x00000005ff137e24 */ /* 0x000fe2000f8e00ff */
[----:B------:R-:W-:Y:S01]  /*0950*/  MOV R29, RZ ;  /* 0x000000ff001d7202 */ /* 0x000fe20000000f00 */
[----:B------:R-:W-:Y:S01]  /*0960*/  IMAD.MOV.U32 R43, RZ, RZ, R17 ;  /* 0x000000ffff2b7224 */ /* 0x000fe200078e0011 */
[----:B------:R-:W-:Y:S01]  /*0970*/  PRMT R28, RZ, 0x7610, R28 ;  /* 0x00007610ff1c7816 */ /* 0x000fe2000000001c */
[----:B------:R-:W-:Y:S01]  /*0980*/  IMAD.MOV.U32 R41, RZ, RZ, R21 ;  /* 0x000000ffff297224 */ /* 0x000fe200078e0015 */
[----:B------:R-:W-:Y:S01]  /*0990*/  CS2R R26, SRZ ;  /* 0x00000000001a7805 */ /* 0x000fe2000001ff00 */
[----:B------:R-:W-:Y:S01]  /*09a0*/  IMAD.MOV.U32 R36, RZ, RZ, RZ ;  /* 0x000000ffff247224 */ /* 0x000fe200078e00ff */
[----:B------:R-:W-:Y:S01]  /*09b0*/  CS2R R24, SRZ ;  /* 0x0000000000187805 */ /* 0x000fe2000001ff00 */
[----:B------:R-:W-:Y:S01]  /*09c0*/  IMAD.MOV.U32 R34, RZ, RZ, 0x1 ;  /* 0x00000001ff227424 */ /* 0x000fe200078e00ff */
[----:B------:R-:W-:Y:S01]  /*09d0*/  CS2R R22, SRZ ;  /* 0x0000000000167805 */ /* 0x000fe2000001ff00 */
[----:B------:R-:W-:Y:S01]  /*09e0*/  IMAD.MOV.U32 R33, RZ, RZ, -0x1 ;  /* 0xffffffffff217424 */ /* 0x000fe200078e00ff */
[----:B------:R-:W-:Y:S01]  /*09f0*/  CS2R R16, SRZ ;  /* 0x0000000000107805 */ /* 0x000fe2000001ff00 */
[----:B------:R-:W-:Y:S01]  /*0a00*/  IMAD.MOV.U32 R32, RZ, RZ, RZ ;  /* 0x000000ffff207224 */ /* 0x000fe200078e00ff */
[----:B------:R-:W-:Y:S01]  /*0a10*/  CS2R R18, SRZ ;  /* 0x0000000000127805 */ /* 0x000fe2000001ff00 */
[----:B------:R-:W-:Y:S01]  /*0a20*/  IMAD.MOV.U32 R21, RZ, RZ, RZ ;  /* 0x000000ffff157224 */ /* 0x000fe200078e00ff */
[----:B-1----:R-:W-:Y:S01]  /*0a30*/  MOV R39, UR23 ;  /* 0x0000001700277c02 */ /* 0x002fe20008000f00 */
[----:B------:R-:W-:-:S02]  /*0a40*/  IMAD.U32 R37, RZ, RZ, UR22 ;  /* 0x00000016ff257e24 */ /* 0x000fc4000f8e00ff */
[----:B------:R-:W-:-:S07]  /*0a50*/  IMAD.U32 R38, RZ, RZ, UR12 ;  /* 0x0000000cff267e24 */ /* 0x000fce000f8e00ff */
.L_x_105:
[----:B------:R-:W2:Y:S01]  /*0a60*/  LDG.E.CONSTANT R20, desc[UR14][R8.64] ;  /* 0x0000000e08147981 */ /* 0x000ea2000c1e9900 */
[----:B------:R-:W-:Y:S01]  /*0a70*/  BSSY.RECONVERGENT B2, `(.L_x_77) ;  /* 0x00000e3000027945 */ /* 0x000fe20003800200 */
[----:B--2---:R-:W-:-:S13]  /*0a80*/  FSETP.NE.AND P0, PT, |R20|, +INF , PT ;  /* 0x7f8000001400780b */ /* 0x004fda0003f05200 */
[----:B------:R-:W-:Y:S05]  /*0a90*/  @!P0 BRA `(.L_x_78) ;  /* 0x0000000c00808947 */ /* 0x000fea0003800000 */
[----:B------:R-:W2:Y:S01]  /*0aa0*/  LDG.E.CONSTANT R3, desc[UR14][R6.64] ;  /* 0x0000000e06037981 */ /* 0x000ea2000c1e9900 */
[----:B------:R-:W0:Y:S02]  /*0ab0*/  LDC R46, c[0x0][0x3cc] ;  /* 0x0000f300ff2e7b82 */ /* 0x000e240000000800 */
[----:B0-----:R-:W-:Y:S01]  /*0ac0*/  FSETP.GT.AND P1, PT, R46, RZ, PT ;  /* 0x000000ff2e00720b */ /* 0x001fe20003f24000 */
[----:B--2---:R-:W-:Y:S01]  /*0ad0*/  FADD R0, R20, -R3 ;  /* 0x8000000314007221 */ /* 0x004fe20000000000 */
[----:B------:R-:W-:-:S04]  /*0ae0*/  HFMA2 R3, -RZ, RZ, 0, 0 ;  /* 0x00000000ff037431 */ /* 0x000fc800000001ff */
[----:B------:R-:W-:-:S04]  /*0af0*/  FSETP.GEU.AND P0, PT, |R0|, R46, PT ;  /* 0x0000002e0000720b */ /* 0x000fc80003f0e200 */
[----:B------:R-:W-:-:S03]  /*0b00*/  FSEL R39, R39, R0, !P0 ;  /* 0x0000000027277208 */ /* 0x000fc60004000000 */
[----:B------:R-:W-:Y:S06]  /*0b10*/  @!P1 BRA `(.L_x_79) ;  /* 0x0000000000409947 */ /* 0x000fec0003800000 */
[----:B------:R-:W0:Y:S01]  /*0b20*/  MUFU.RCP R0, R46 ;  /* 0x0000002e00007308 */ /* 0x000e220000001000 */
[----:B------:R-:W-:Y:S07]  /*0b30*/  BSSY.RECONVERGENT B1, `(.L_x_79) ;  /* 0x000000e000017945 */ /* 0x000fee0003800200 */
[----:B------:R-:W1:Y:S01]  /*0b40*/  FCHK P0, |R39|, R46 ;  /* 0x0000002e27007302 */ /* 0x000e620000000200 */
[----:B0-----:R-:W-:-:S04]  /*0b50*/  FFMA R3, R0, -R46, 1 ;  /* 0x3f80000000037423 */ /* 0x001fc8000000082e */
[----:B------:R-:W-:-:S04]  /*0b60*/  FFMA R0, R0, R3, R0 ;  /* 0x0000000300007223 */ /* 0x000fc80000000000 */
[----:B------:R-:W-:-:S04]  /*0b70*/  FFMA R3, |R39|, R0, RZ ;  /* 0x0000000027037223 */ /* 0x000fc800000002ff */
[----:B------:R-:W-:-:S04]  /*0b80*/  FFMA R44, R3, -R46, |R39| ;  /* 0x8000002e032c7223 */ /* 0x000fc80000000427 */
[----:B------:R-:W-:Y:S01]  /*0b90*/  FFMA R3, R0, R44, R3 ;  /* 0x0000002c00037223 */ /* 0x000fe20000000003 */
[----:B-1----:R-:W-:Y:S06]  /*0ba0*/  @!P0 BRA `(.L_x_80) ;  /* 0x0000000000188947 */ /* 0x002fec0003800000 */
[----:B------:R-:W0:Y:S01]  /*0bb0*/  LDCU UR12, c[0x0][0x3cc] ;  /* 0x00007980ff0c77ac */ /* 0x000e220008000800 */
[----:B------:R-:W-:Y:S01]  /*0bc0*/  FADD R0, |R39|, -RZ ;  /* 0x800000ff27007221 */ /* 0x000fe20000000200 */
[----:B------:R-:W-:Y:S01]  /*0bd0*/  MOV R46, 0xc00 ;  /* 0x00000c00002e7802 */ /* 0x000fe20000000f00 */
[----:B0-----:R-:W-:-:S07]  /*0be0*/  IMAD.U32 R3, RZ, RZ, UR12 ;  /* 0x0000000cff037e24 */ /* 0x001fce000f8e00ff */
[----:B------:R-:W-:Y:S05]  /*0bf0*/  CALL.REL.NOINC `($__internal_3_$__cuda_sm3x_div_rn_noftz_f32_slowpath) ;  /* 0x00000038002c7944 */ /* 0x000fea0003c00000 */
[----:B------:R-:W-:-:S07]  /*0c00*/  IMAD.MOV.U32 R3, RZ, RZ, R0 ;  /* 0x000000ffff037224 */ /* 0x000fce00078e0000 */
.L_x_80:
[----:B------:R-:W-:Y:S05]  /*0c10*/  BSYNC.RECONVERGENT B1 ;  /* 0x0000000000017941 */ /* 0x000fea0003800200 */
.L_x_79:
[----:B------:R-:W-:Y:S02]  /*0c20*/  ISETP.NE.AND P0, PT, RZ, UR26, PT ;  /* 0x0000001aff007c0c */ /* 0x000fe4000bf05270 */
[----:B------:R-:W-:-:S11]  /*0c30*/  MOV R47, 0x7fc00000 ;  /* 0x7fc00000002f7802 */ /* 0x000fd60000000f00 */
[----:B------:R-:W2:Y:S01]  /*0c40*/  @P0 LDG.E.CONSTANT R47, desc[UR14][R4.64] ;  /* 0x0000000e042f0981 */ /* 0x000ea2000c1e9900 */
[----:B------:R-:W-:Y:S02]  /*0c50*/  ISETP.NE.AND P1, PT, R33, -0x1, PT ;  /* 0xffffffff2100780c */ /* 0x000fe40003f25270 */
[----:B--2---:R-:W-:-:S13]  /*0c60*/  FSETP.NE.AND P0, PT, |R47|, +INF , PT ;  /* 0x7f8000002f00780b */ /* 0x004fda0003f05200 */
[----:B------:R-:W-:Y:S02]  /*0c70*/  @!P0 FMNMX R47, RZ, R3, !PT ;  /* 0x00000003ff2f8209 */ /* 0x000fe40007800000 */
[----:B------:R-:W-:Y:S02]  /*0c80*/  FSEL R3, R20, R45, !P1 ;  /* 0x0000002d14037208 */ /* 0x000fe40004800000 */
[C---:B------:R-:W-:Y:S01]  /*0c90*/  FSEL R0, R47.reuse, R31, !P1 ;  /* 0x0000001f2f007208 */ /* 0x040fe20004800000 */
[----:B------:R-:W-:Y:S02]  /*0ca0*/  VIADD R31, R34, 0xffffffff ;  /* 0xffffffff221f7836 */ /* 0x000fe40000000000 */
[----:B------:R-:W-:Y:S01]  /*0cb0*/  FADD R3, R20, -R3 ;  /* 0x8000000314037221 */ /* 0x000fe20000000000 */
[----:B------:R-:W-:Y:S02]  /*0cc0*/  FSETP.GEU.AND P2, PT, R47, R0, PT ;  /* 0x000000002f00720b */ /* 0x000fe40003f4e000 */
[----:B------:R-:W-:-:S02]  /*0cd0*/  ISETP.GE.AND P1, PT, R31, UR28, PT ;  /* 0x0000001c1f007c0c */ /* 0x000fc4000bf26270 */
[----:B------:R-:W-:Y:S01]  /*0ce0*/  FSETP.GT.AND P0, PT, R47, R0, PT ;  /* 0x000000002f00720b */ /* 0x000fe20003f04000 */
[----:B------:R-:W-:-:S04]  /*0cf0*/  FADD R0, -R18, R3 ;  /* 0x0000000312007221 */ /* 0x000fc80000000100 */
[----:B------:R-:W-:-:S04]  /*0d00*/  FADD R44, R21, R0 ;  /* 0x00000000152c7221 */ /* 0x000fc80000000000 */
[----:B------:R-:W-:Y:S01]  /*0d10*/  @!P2 FADD R46, -R16, -R3 ;  /* 0x80000003102ea221 */ /* 0x000fe20000000100 */
[----:B------:R-:W-:Y:S01]  /*0d20*/  FADD R3, -R21, R44 ;  /* 0x0000002c15037221 */ /* 0x000fe20000000100 */
[----:B------:R-:W-:Y:S02]  /*0d30*/  FSEL R21, R44, R21, P0 ;  /* 0x000000152c157208 */ /* 0x000fe40000000000 */
[----:B------:R-:W-:Y:S01]  /*0d40*/  @!P2 FADD R48, R19, R46 ;  /* 0x0000002e1330a221 */ /* 0x000fe20000000000 */
[----:B------:R-:W-:-:S03]  /*0d50*/  @P0 FADD R18, -R0, R3 ;  /* 0x0000000300120221 */ /* 0x000fc60000000100 */
[--C-:B------:R-:W-:Y:S01]  /*0d60*/  @!P2 FADD R31, -R19, R48.reuse ;  /* 0x00000030131fa221 */ /* 0x100fe20000000100 */
[----:B------:R-:W-:-:S03]  /*0d70*/  @!P2 IMAD.MOV.U32 R19, RZ, RZ, R48 ;  /* 0x000000ffff13a224 */ /* 0x000fc600078e0030 */
[----:B------:R-:W-:Y:S01]  /*0d80*/  @!P2 FADD R16, -R46, R31 ;  /* 0x0000001f2e10a221 */ /* 0x000fe20000000100 */
[----:B------:R-:W-:Y:S01]  /*0d90*/  MOV R31, R47 ;  /* 0x0000002f001f7202 */ /* 0x000fe20000000f00 */
[----:B------:R-:W-:Y:S06]  /*0da0*/  @!P1 BRA `(.L_x_81) ;  /* 0x0000000000809947 */ /* 0x000fec0003800000 */
[----:B------:R-:W-:Y:S01]  /*0db0*/  ISETP.GE.AND P0, PT, R22, UR16, PT ;  /* 0x0000001016007c0c */ /* 0x000fe2000bf06270 */
[----:B------:R-:W-:-:S12]  /*0dc0*/  BSSY.RECONVERGENT B3, `(.L_x_81) ;  /* 0x000001e000037945 */ /* 0x000fd80003800200 */
[----:B------:R-:W-:Y:S01]  /*0dd0*/  @P0 FADD R0, R18, R21 ;  /* 0x0000001512000221 */ /* 0x000fe20000000000 */
[----:B------:R-:W-:-:S03]  /*0de0*/  @P0 FADD R44, R16, R19 ;  /* 0x00000013102c0221 */ /* 0x000fc60000000000 */
[----:B------:R-:W-:Y:S01]  /*0df0*/  @P0 FADD R0, -R17, R0 ;  /* 0x0000000011000221 */ /* 0x000fe20000000100 */
[----:B------:R-:W-:-:S03]  /*0e00*/  @P0 FADD R44, -R23, R44 ;  /* 0x0000002c172c0221 */ /* 0x000fc60000000100 */
[-C--:B------:R-:W-:Y:S01]  /*0e10*/  @P0 FFMA R17, R0, R2.reuse, R17 ;  /* 0x0000000200110223 */ /* 0x080fe20000000011 */
[----:B------:R-:W-:Y:S01]  /*0e20*/  @P0 FFMA R23, R44, R2, R23 ;  /* 0x000000022c170223 */ /* 0x000fe20000000017 */
[----:B------:R-:W-:Y:S06]  /*0e30*/  @P0 BRA `(.L_x_82) ;  /* 0x0000000000580947 */ /* 0x000fec0003800000 */
[----:B------:R-:W-:Y:S01]  /*0e40*/  VIADD R22, R22, 0x1 ;  /* 0x0000000116167836 */ /* 0x000fe20000000000 */
[----:B------:R-:W-:Y:S04]  /*0e50*/  BSSY.RECONVERGENT B4, `(.L_x_83) ;  /* 0x000000e000047945 */ /* 0x000fe80003800200 */
[----:B------:R-:W-:-:S05]  /*0e60*/  I2FP.F32.S32 R44, R22 ;  /* 0x00000016002c7245 */ /* 0x000fca0000201400 */
[----:B------:R-:W-:-:S05]  /*0e70*/  VIADD R0, R44, 0x1800000 ;  /* 0x018000002c007836 */ /* 0x000fca0000000000 */
[----:B------:R-:W-:-:S04]  /*0e80*/  LOP3.LUT R0, R0, 0x7f800000, RZ, 0xc0, !PT ;  /* 0x7f80000000007812 */ /* 0x000fc800078ec0ff */
[----:B------:R-:W-:-:S13]  /*0e90*/  ISETP.GT.U32.AND P0, PT, R0, 0x1ffffff, PT ;  /* 0x01ffffff0000780c */ /* 0x000fda0003f04070 */
[----:B------:R-:W-:Y:S05]  /*0ea0*/  @P0 BRA `(.L_x_84) ;  /* 0x0000000000100947 */ /* 0x000fea0003800000 */
[----:B------:R-:W-:Y:S02]  /*0eb0*/  MOV R0, R44 ;  /* 0x0000002c00007202 */ /* 0x000fe40000000f00 */
[----:B------:R-:W-:-:S07]  /*0ec0*/  MOV R46, 0xee0 ;  /* 0x00000ee0002e7802 */ /* 0x000fce0000000f00 */
[----:B------:R-:W-:Y:S05]  /*0ed0*/  CALL.REL.NOINC `($__internal_2_$__cuda_sm20_rcp_rn_f32_slowpath) ;  /* 0x0000003000a07944 */ /* 0x000fea0003c00000 */
[----:B------:R-:W-:Y:S05]  /*0ee0*/  BRA `(.L_x_85) ;  /* 0x0000000000107947 */ /* 0x000fea0003800000 */
.L_x_84:
[----:B------:R-:W0:Y:S02]  /*0ef0*/  MUFU.RCP R49, R44 ;  /* 0x0000002c00317308 */ /* 0x000e240000001000 */
[----:B0-----:R-:W-:-:S04]  /*0f00*/  FFMA R0, R44, R49, -1 ;  /* 0xbf8000002c007423 */ /* 0x001fc80000000031 */
[----:B------:R-:W-:-:S04]  /*0f10*/  FADD.FTZ R0, -R0, -RZ ;  /* 0x800000ff00007221 */ /* 0x000fc80000010100 */
[----:B------:R-:W-:-:S07]  /*0f20*/  FFMA R49, R49, R0, R49 ;  /* 0x0000000031317223 */ /* 0x000fce0000000031 */
.L_x_85:
[----:B------:R-:W-:Y:S05]  /*0f30*/  BSYNC.RECONVERGENT B4 ;  /* 0x0000000000047941 */ /* 0x000fea0003800200 */
.L_x_83:
[----:B------:R-:W-:Y:S01]  /*0f40*/  FADD R0, R18, R21 ;  /* 0x0000001512007221 */ /* 0x000fe20000000000 */
[----:B------:R-:W-:-:S03]  /*0f50*/  FADD R44, R16, R19 ;  /* 0x00000013102c7221 */ /* 0x000fc60000000000 */
[----:B------:R-:W-:Y:S01]  /*0f60*/  FADD R0, -R17, R0 ;  /* 0x0000000011007221 */ /* 0x000fe20000000100 */
[----:B------:R-:W-:-:S03]  /*0f70*/  FADD R44, -R23, R44 ;  /* 0x0000002c172c7221 */ /* 0x000fc60000000100 */
[-C--:B------:R-:W-:Y:S01]  /*0f80*/  FFMA R17, R0, R49.reuse, R17 ;  /* 0x0000003100117223 */ /* 0x080fe20000000011 */
[----:B------:R-:W-:-:S07]  /*0f90*/  FFMA R23, R44, R49, R23 ;  /* 0x000000312c177223 */ /* 0x000fce0000000017 */
.L_x_82:
[----:B------:R-:W-:Y:S05]  /*0fa0*/  BSYNC.RECONVERGENT B3 ;  /* 0x0000000000037941 */ /* 0x000fea0003800200 */
.L_x_81:
[----:B------:R-:W-:-:S05]  /*0fb0*/  VIADD R0, R34, 0xffffffff ;  /* 0xffffffff22007836 */ /* 0x000fca0000000000 */
[----:B------:R-:W-:-:S13]  /*0fc0*/  ISETP.GE.AND P0, PT, R0, UR28, PT ;  /* 0x0000001c00007c0c */ /* 0x000fda000bf06270 */
[----:B------:R-:W-:Y:S05]  /*0fd0*/  @!P0 BRA `(.L_x_86) ;  /* 0x0000000000948947 */ /* 0x000fea0003800000 */
[----:B------:R-:W-:Y:S01]  /*0fe0*/  ISETP.GE.AND P0, PT, R26, UR17, PT ;  /* 0x000000111a007c0c */ /* 0x000fe2000bf06270 */
[----:B------:R-:W-:-:S12]  /*0ff0*/  BSSY.RECONVERGENT B3, `(.L_x_86) ;  /* 0x0000023000037945 */ /* 0x000fd80003800200 */
[----:B------:R-:W-:Y:S05]  /*1000*/  @!P0 BRA `(.L_x_87) ;  /* 0x0000000000248947 */ /* 0x000fea0003800000 */
[----:B------:R-:W-:Y:S01]  /*1010*/  FADD R0, R18, R21 ;  /* 0x0000001512007221 */ /* 0x000fe20000000000 */
[----:B------:R-:W-:-:S03]  /*1020*/  FADD R44, R16, R19 ;  /* 0x00000013102c7221 */ /* 0x000fc60000000000 */
[----:B------:R-:W-:Y:S01]  /*1030*/  FADD R0, -R17, R0 ;  /* 0x0000000011007221 */ /* 0x000fe20000000100 */
[----:B------:R-:W-:-:S03]  /*1040*/  FADD R3, -R23, R44 ;  /* 0x0000002c17037221 */ /* 0x000fc60000000100 */
[----:B------:R-:W-:Y:S01]  /*1050*/  FADD R0, -R25, R0 ;  /* 0x0000000019007221 */ /* 0x000fe20000000100 */
[----:B------:R-:W-:-:S03]  /*1060*/  FADD R3, -R24, R3 ;  /* 0x0000000318037221 */ /* 0x000fc60000000100 */
[-C--:B------:R-:W-:Y:S01]  /*1070*/  FFMA R25, R0, R10.reuse, R25 ;  /* 0x0000000a00197223 */ /* 0x080fe20000000019 */
[----:B------:R-:W-:Y:S01]  /*1080*/  FFMA R24, R3, R10, R24 ;  /* 0x0000000a03187223 */ /* 0x000fe20000000018 */
[----:B------:R-:W-:Y:S06]  /*1090*/  BRA `(.L_x_88) ;  /* 0x0000000000607947 */ /* 0x000fec0003800000 */
.L_x_87:
        /* <DEDUP_REMOVED lines=9> */
[----:B------:R-:W-:Y:S05]  /*1130*/  CALL.REL.NOINC `($__internal_2_$__cuda_sm20_rcp_rn_f32_slowpath) ;  /* 0x0000003000087944 */ /* 0x000fea0003c00000 */
[----:B------:R-:W-:Y:S05]  /*1140*/  BRA `(.L_x_91) ;  /* 0x0000000000107947 */ /* 0x000fea0003800000 */
.L_x_90:
[----:B------:R-:W0:Y:S02]  /*1150*/  MUFU.RCP R49, R44 ;  /* 0x0000002c00317308 */ /* 0x000e240000001000 */
[----:B0-----:R-:W-:-:S04]  /*1160*/  FFMA R0, R44, R49, -1 ;  /* 0xbf8000002c007423 */ /* 0x001fc80000000031 */
[----:B------:R-:W-:-:S04]  /*1170*/  FADD.FTZ R0, -R0, -RZ ;  /* 0x800000ff00007221 */ /* 0x000fc80000010100 */
[----:B------:R-:W-:-:S07]  /*1180*/  FFMA R49, R49, R0, R49 ;  /* 0x0000000031317223 */ /* 0x000fce0000000031 */
.L_x_91:
[----:B------:R-:W-:Y:S05]  /*1190*/  BSYNC.RECONVERGENT B4 ;  /* 0x0000000000047941 */ /* 0x000fea0003800200 */
.L_x_89:
[----:B------:R-:W-:Y:S01]  /*11a0*/  FADD R0, R18, R21 ;  /* 0x0000001512007221 */ /* 0x000fe20000000000 */
[----:B------:R-:W-:-:S03]  /*11b0*/  FADD R44, R16, R19 ;  /* 0x00000013102c7221 */ /* 0x000fc60000000000 */
[----:B------:R-:W-:Y:S01]  /*11c0*/  FADD R0, -R17, R0 ;  /* 0x0000000011007221 */ /* 0x000fe20000000100 */
[----:B------:R-:W-:-:S03]  /*11d0*/  FADD R3, -R23, R44 ;  /* 0x0000002c17037221 */ /* 0x000fc60000000100 */
[----:B------:R-:W-:Y:S01]  /*11e0*/  FADD R0, -R25, R0 ;  /* 0x0000000019007221 */ /* 0x000fe20000000100 */
[----:B------:R-:W-:-:S03]  /*11f0*/  FADD R3, -R24, R3 ;  /* 0x0000000318037221 */ /* 0x000fc60000000100 */
[-C--:B------:R-:W-:Y:S01]  /*1200*/  FFMA R25, R0, R49.reuse, R25 ;  /* 0x0000003100197223 */ /* 0x080fe20000000019 */
[----:B------:R-:W-:-:S07]  /*1210*/  FFMA R24, R3, R49, R24 ;  /* 0x0000003103187223 */ /* 0x000fce0000000018 */
.L_x_88:
[----:B------:R-:W-:Y:S05]  /*1220*/  BSYNC.RECONVERGENT B3 ;  /* 0x0000000000037941 */ /* 0x000fea0003800200 */
.L_x_86:
[----:B------:R-:W-:Y:S01]  /*1230*/  FADD R0, -R24, R25 ;  /* 0x0000001918007221 */ /* 0x000fe20000000100 */
[----:B------:R-:W-:Y:S01]  /*1240*/  VIADD R3, R34, 0xffffffff ;  /* 0xffffffff22037836 */ /* 0x000fe20000000000 */
[----:B------:R-:W-:-:S03]  /*1250*/  LOP3.LUT P0, RZ, R28, 0xff, RZ, 0xc0, !PT ;  /* 0x000000ff1cff7812 */ /* 0x000fc6000780c0ff */
[----:B------:R0:W-:Y:S01]  /*1260*/  STG.E desc[UR14][R14.64], R0 ;  /* 0x000000000e007986 */ /* 0x0001e2000c10190e */
[----:B------:R-:W-:Y:S02]  /*1270*/  ISETP.GT.AND P1, PT, R3, UR28, PT ;  /* 0x0000001c03007c0c */ /* 0x000fe4000bf24270 */
[----:B------:R-:W-:Y:S02]  /*1280*/  FSEL R45, R0, R27, !P0 ;  /* 0x0000001b002d7208 */ /* 0x000fe40004000000 */
[----:B------:R-:W-:-:S03]  /*1290*/  MOV R27, R0 ;  /* 0x00000000001b7202 */ /* 0x000fc60000000f00 */
[----:B------:R-:W-:-:S06]  /*12a0*/  FADD R45, R0, -R45 ;  /* 0x8000002d002d7221 */ /* 0x000fcc0000000000 */
[----:B0-----:R-:W-:Y:S05]  /*12b0*/  @!P1 BRA `(.L_x_92) ;  /* 0x0000000000d09947 */ /* 0x001fea0003800000 */
[----:B------:R-:W-:Y:S01]  /*12c0*/  ISETP.GE.AND P0, PT, R29, UR20, PT ;  /* 0x000000141d007c0c */ /* 0x000fe2000bf06270 */
[----:B------:R-:W-:-:S12]  /*12d0*/  BSSY.RECONVERGENT B3, `(.L_x_93) ;  /* 0x0000016000037945 */ /* 0x000fd80003800200 */
[----:B------:R-:W-:-:S04]  /*12e0*/  @P0 FADD R3, -R30, |R45| ;  /* 0x4000002d1e030221 */ /* 0x000fc80000000100 */
        /* <DEDUP_REMOVED lines=13> */
.L_x_96:
[----:B------:R-:W0:Y:S02]  /*13c0*/  MUFU.RCP R49, R28 ;  /* 0x0000001c00317308 */ /* 0x000e240000001000 */
[----:B0-----:R-:W-:-:S04]  /*13d0*/  FFMA R0, R28, R49, -1 ;  /* 0xbf8000001c007423 */ /* 0x001fc80000000031 */
[----:B------:R-:W-:-:S04]  /*13e0*/  FADD.FTZ R0, -R0, -RZ ;  /* 0x800000ff00007221 */ /* 0x000fc80000010100 */
[----:B------:R-:W-:-:S07]  /*13f0*/  FFMA R49, R49, R0, R49 ;  /* 0x0000000031317223 */ /* 0x000fce0000000031 */
.L_x_97:
[----:B------:R-:W-:Y:S05]  /*1400*/  BSYNC.RECONVERGENT B4 ;  /* 0x0000000000047941 */ /* 0x000fea0003800200 */
.L_x_95:
[----:B------:R-:W-:-:S04]  /*1410*/  FADD R45, -R30, |R45| ;  /* 0x4000002d1e2d7221 */ /* 0x000fc80000000100 */
[----:B------:R-:W-:-:S07]  /*1420*/  FFMA R30, R45, R49, R30 ;  /* 0x000000312d1e7223 */ /* 0x000fce000000001e */
.L_x_94:
[----:B------:R-:W-:Y:S05]  /*1430*/  BSYNC.RECONVERGENT B3 ;  /* 0x0000000000037941 */ /* 0x000fea0003800200 */
.L_x_93:
[----:B------:R-:W-:Y:S01]  /*1440*/  LOP3.LUT P0, RZ, R35, 0xff, RZ, 0xc0, !PT ;  /* 0x000000ff23ff7812 */ /* 0x000fe2000780c0ff */
[----:B------:R-:W-:Y:S01]  /*1450*/  BSSY.RECONVERGENT B3, `(.L_x_92) ;  /* 0x000001a000037945 */ /* 0x000fe20003800200 */
[----:B------:R-:W-:Y:S02]  /*1460*/  IMAD.MOV.U32 R35, RZ, RZ, 0x1 ;  /* 0x00000001ff237424 */ /* 0x000fe400078e00ff */
[----:B------:R-:W-:-:S04]  /*1470*/  SEL R36, R36, RZ, P0 ;  /* 0x000000ff24247207 */ /* 0x000fc80000000000 */
[----:B------:R-:W-:-:S13]  /*1480*/  ISETP.GE.AND P0, PT, R36, UR20, PT ;  /* 0x0000001424007c0c */ /* 0x000fda000bf06270 */
[----:B------:R-:W-:-:S04]  /*1490*/  @P0 FADD R3, -R32, R30 ;  /* 0x0000001e20030221 */ /* 0x000fc80000000100 */
[----:B------:R-:W-:Y:S01]  /*14a0*/  @P0 FFMA R32, R3, R11, R32 ;  /* 0x0000000b03200223 */ /* 0x000fe20000000020 */
[----:B------:R-:W-:Y:S06]  /*14b0*/  @P0 BRA `(.L_x_98) ;  /* 0x00000000004c0947 */ /* 0x000fec0003800000 */
        /* <DEDUP_REMOVED lines=11> */
.L_x_100:
[----:B------:R-:W0:Y:S02]  /*1570*/  MUFU.RCP R49, R28 ;  /* 0x0000001c00317308 */ /* 0x000e240000001000 */
[----:B0-----:R-:W-:-:S04]  /*1580*/  FFMA R0, R28, R49, -1 ;  /* 0xbf8000001c007423 */ /* 0x001fc80000000031 */
[----:B------:R-:W-:-:S04]  /*1590*/  FADD.FTZ R0, -R0, -RZ ;  /* 0x800000ff00007221 */ /* 0x000fc80000010100 */
[----:B------:R-:W-:-:S07]  /*15a0*/  FFMA R49, R49, R0, R49 ;  /* 0x0000000031317223 */ /* 0x000fce0000000031 */
.L_x_101:
[----:B------:R-:W-:Y:S05]  /*15b0*/  BSYNC.RECONVERGENT B4 ;  /* 0x0000000000047941 */ /* 0x000fea0003800200 */
.L_x_99:
[----:B------:R-:W-:Y:S01]  /*15c0*/  FADD R3, -R32, R30 ;  /* 0x0000001e20037221 */ /* 0x000fe20000000100 */
[----:B------:R-:W-:-:S03]  /*15d0*/  IMAD.MOV.U32 R35, RZ, RZ, 0x1 ;  /* 0x00000001ff237424 */ /* 0x000fc600078e00ff */
[----:B------:R-:W-:-:S07]  /*15e0*/  FFMA R32, R3, R49, R32 ;  /* 0x0000003103207223 */ /* 0x000fce0000000020 */
.L_x_98:
[----:B------:R-:W-:Y:S05]  /*15f0*/  BSYNC.RECONVERGENT B3 ;  /* 0x0000000000037941 */ /* 0x000fea0003800200 */
.L_x_92:
[----:B------:R-:W-:Y:S01]  /*1600*/  ISETP.GT.AND P0, PT, R36, RZ, PT ;  /* 0x000000ff2400720c */ /* 0x000fe20003f04270 */
[----:B------:R-:W-:Y:S01]  /*1610*/  BSSY.RECONVERGENT B1, `(.L_x_102) ;  /* 0x0000023000017945 */ /* 0x000fe20003800200 */
[----:B------:R-:W-:-:S13]  /*1620*/  ISETP.EQ.AND P1, PT, R37, -0x1, PT ;  /* 0xffffffff2500780c */ /* 0x000fda0003f22270 */
[----:B------:R-:W-:Y:S05]  /*1630*/  @P0 BRA P1, `(.L_x_103) ;  /* 0x0000000000600947 */ /* 0x000fea0000800000 */
[----:B------:R-:W-:Y:S02]  /*1640*/  ISETP.GE.AND P0, PT, R36, UR20, PT ;  /* 0x0000001424007c0c */ /* 0x000fe4000bf06270 */
[----:B------:R-:W-:-:S04]  /*1650*/  IADD3 R0, PT, PT, R34, -0x1, RZ ;  /* 0xffffffff22007810 */ /* 0x000fc80007ffe0ff */
[----:B------:R-:W-:-:S13]  /*1660*/  ISETP.LE.OR P0, PT, R0, UR21, !P0 ;  /* 0x0000001500007c0c */ /* 0x000fda000c703670 */
[----:B------:R-:W-:Y:S05]  /*1670*/  @P0 BRA `(.L_x_104) ;  /* 0x0000000000700947 */ /* 0x000fea0003800000 */
[----:B------:R-:W2:Y:S01]  /*1680*/  LDG.E R0, desc[UR14][R40.64+-0x4] ;  /* 0xfffffc0e28007981 */ /* 0x000ea2000c1e1900 */
[C-C-:B------:R-:W-:Y:S01]  /*1690*/  FFMA R3, R32.reuse, UR13, R27.reuse ;  /* 0x0000000d20037c23 */ /* 0x140fe2000800001b */
[----:B------:R-:W-:Y:S01]  /*16a0*/  FFMA R28, R32, -UR13, R27 ;  /* 0x8000000d201c7c23 */ /* 0x000fe2000800001b */
[----:B--2---:R-:W-:-:S04]  /*16b0*/  FSETP.GT.AND P0, PT, R27, R0, PT ;  /* 0x000000001b00720b */ /* 0x004fc80003f04000 */
[----:B------:R-:W-:Y:S02]  /*16c0*/  FSEL R44, R0, R3, P0 ;  /* 0x00000003002c7208 */ /* 0x000fe40000000000 */
[----:B------:R-:W-:-:S04]  /*16d0*/  FSEL R45, R28, R0, P0 ;  /* 0x000000001c2d7208 */ /* 0x000fc80000000000 */
[----:B------:R-:W-:-:S13]  /*16e0*/  FSETP.GT.AND P1, PT, R44, R45, PT ;  /* 0x0000002d2c00720b */ /* 0x000fda0003f24000 */
[----:B------:R-:W-:-:S05]  /*16f0*/  @!P1 FSEL R0, R28, R3, P0 ;  /* 0x000000031c009208 */ /* 0x000fca0000000000 */
[----:B------:R0:W-:Y:S04]  /*1700*/  STG.E desc[UR14][R40.64], R0 ;  /* 0x0000000028007986 */ /* 0x0001e8000c10190e */
[----:B------:R-:W2:Y:S02]  /*1710*/  LDG.E R44, desc[UR14][R42.64+-0x4] ;  /* 0xfffffc0e2a2c7981 */ /* 0x000ea4000c1e1900 */
[----:B--2---:R-:W-:-:S13]  /*1720*/  FSETP.GT.AND P1, PT, R27, R44, PT ;  /* 0x0000002c1b00720b */ /* 0x004fda0003f24000 */
[C-C-:B------:R-:W-:Y:S01]  /*1730*/  @!P1 FFMA R3, R32.reuse, UR18, R27.reuse ;  /* 0x0000001220039c23 */ /* 0x140fe2000800001b */
[----:B------:R-:W-:-:S04]  /*1740*/  @P1 FFMA R28, R32, -UR18, R27 ;  /* 0x80000012201c1c23 */ /* 0x000fc8000800001b */
[-C--:B------:R-:W-:Y:S02]  /*1750*/  @!P1 FSETP.GT.AND P0, PT, R3, R44.reuse, PT ;  /* 0x0000002c0300920b */ /* 0x080fe40003f04000 */
[----:B------:R-:W-:Y:S02]  /*1760*/  @P1 FSETP.GEU.AND P2, PT, R28, R44, PT ;  /* 0x0000002c1c00120b */ /* 0x000fe40003f4e000 */
[C---:B------:R-:W-:Y:S02]  /*1770*/  @!P1 FSEL R3, R44.reuse, R3, P0 ;  /* 0x000000032c039208 */ /* 0x040fe40000000000 */
[----:B------:R-:W-:-:S03]  /*1780*/  @P1 FSEL R45, R44, R28, !P2 ;  /* 0x0000001c2c2d1208 */ /* 0x000fc60005000000 */
[----:B------:R0:W-:Y:S04]  /*1790*/  @!P1 STG.E desc[UR14][R42.64], R3 ;  /* 0x000000032a009986 */ /* 0x0001e8000c10190e */
[----:B------:R0:W-:Y:S01]  /*17a0*/  @P1 STG.E desc[UR14][R42.64], R45 ;  /* 0x0000002d2a001986 */ /* 0x0001e2000c10190e */
[----:B------:R-:W-:Y:S05]  /*17b0*/  BRA `(.L_x_104) ;  /* 0x0000000000207947 */ /* 0x000fea0003800000 */
.L_x_103:
[----:B------:R-:W-:Y:S02]  /*17c0*/  UIMAD.WIDE.U32 UR22, UR21, 0x4, UR4 ;  /* 0x00000004151678a5 */ /* 0x000fe4000f8e0004 */
[----:B------:R-:W-:-:S04]  /*17d0*/  UIMAD.WIDE.U32 UR24, UR21, 0x4, UR6 ;  /* 0x00000004151878a5 */ /* 0x000fc8000f8e0006 */
[----:B------:R-:W-:Y:S02]  /*17e0*/  IMAD.U32 R46, RZ, RZ, UR22 ;  /* 0x00000016ff2e7e24 */ /* 0x000fe4000f8e00ff */
[----:B------:R-:W-:Y:S01]  /*17f0*/  IMAD.U32 R47, RZ, RZ, UR23 ;  /* 0x00000017ff2f7e24 */ /* 0x000fe2000f8e00ff */
[----:B------:R-:W-:Y:S01]  /*1800*/  MOV R44, UR24 ;  /* 0x00000018002c7c02 */ /* 0x000fe20008000f00 */
[----:B------:R-:W-:-:S03]  /*1810*/  IMAD.U32 R45, RZ, RZ, UR25 ;  /* 0x00000019ff2d7e24 */ /* 0x000fc6000f8e00ff */
[----:B------:R1:W-:Y:S04]  /*1820*/  STG.E desc[UR14][R46.64], R27 ;  /* 0x0000001b2e007986 */ /* 0x0003e8000c10190e */
[----:B------:R1:W-:Y:S02]  /*1830*/  STG.E desc[UR14][R44.64], R27 ;  /* 0x0000001b2c007986 */ /* 0x0003e4000c10190e */
.L_x_104:
[----:B------:R-:W-:Y:S05]  /*1840*/  BSYNC.RECONVERGENT B1 ;  /* 0x0000000000017941 */ /* 0x000fea0003800200 */
.L_x_102:
[----:B0-----:R-:W-:Y:S02]  /*1850*/  VIADD R0, R34, 0xffffffff ;  /* 0xffffffff22007836 */ /* 0x001fe40000000000 */
[----:B------:R-:W-:Y:S02]  /*1860*/  HFMA2 R28, -RZ, RZ, 0, 5.9604644775390625e-08 ;  /* 0x00000001ff1c7431 */ /* 0x000fe400000001ff */
[----:B-1----:R-:W-:Y:S01]  /*1870*/  IMAD.MOV.U32 R45, RZ, RZ, R20 ;  /* 0x000000ffff2d7224 */ /* 0x002fe200078e0014 */
[----:B------:R-:W-:-:S13]  /*1880*/  ISETP.GE.AND P0, PT, R0, UR21, PT ;  /* 0x0000001500007c0c */ /* 0x000fda000bf06270 */
[----:B------:R0:W-:Y:S02]  /*1890*/  @P0 STG.E desc[UR14][R12.64], RZ ;  /* 0x000000ff0c000986 */ /* 0x0001e4000c10190e */
.L_x_78:
[----:B------:R-:W-:Y:S05]  /*18a0*/  BSYNC.RECONVERGENT B2 ;  /* 0x0000000000027941 */ /* 0x000fea0003800200 */
.L_x_77:
[----:B------:R-:W-:-:S05]  /*18b0*/  VIADD R38, R38, 0x1 ;  /* 0x0000000126267836 */ /* 0x000fca0000000000 */
[----:B------:R-:W-:-:S13]  /*18c0*/  ISETP.NE.AND P0, PT, R38, RZ, PT ;  /* 0x000000ff2600720c */ /* 0x000fda0003f05270 */
[----:B------:R-:W-:Y:S05]  /*18d0*/  @!P0 BRA `(.L_x_75) ;  /* 0x0000002400b88947 */ /* 0x000fea0003800000 */
[----:B------:R-:W-:Y:S01]  /*18e0*/  IADD3 R42, P2, PT, R42, 0x4, RZ ;  /* 0x000000042a2a7810 */ /* 0x000fe20007f5e0ff */
[----:B------:R-:W-:Y:S01]  /*18f0*/  VIADD R34, R34, 0x1 ;  /* 0x0000000122227836 */ /* 0x000fe20000000000 */
[----:B------:R-:W-:Y:S01]  /*1900*/  IADD3 R40, P1, PT, R40, 0x4, RZ ;  /* 0x0000000428287810 */ /* 0x000fe20007f3e0ff */
[----:B------:R-:W-:Y:S01]  /*1910*/  VIADD R33, R33, 0xffffffff ;  /* 0xffffffff21217836 */ /* 0x000fe20000000000 */
[----:B------:R-:W-:Y:S01]  /*1920*/  IADD3 R6, P0, PT, R6, 0x4, RZ ;  /* 0x0000000406067810 */ /* 0x000fe20007f1e0ff */
[----:B------:R-:W-:Y:S01]  /*1930*/  IMAD.X R43, RZ, RZ, R43, P2 ;  /* 0x000000ffff2b7224 */ /* 0x000fe200010e062b */
[----:B------:R-:W-:Y:S02]  /*1940*/  IADD3.X R41, PT, PT, RZ, R41, RZ, P1, !PT ;  /* 0x00000029ff297210 */ /* 0x000fe40000ffe4ff */
[----:B------:R-:W-:Y:S01]  /*1950*/  IADD3 R14, P2, PT, R14, 0x4, RZ ;  /* 0x000000040e0e7810 */ /* 0x000fe20007f5e0ff */
[----:B------:R-:W-:Y:S01]  /*1960*/  IMAD.X R7, RZ, RZ, R7, P0 ;  /* 0x000000ffff077224 */ /* 0x000fe200000e0607 */
[----:B------:R-:W-:-:S02]  /*1970*/  IADD3 R4, P3, PT, R4, 0x4, RZ ;  /* 0x0000000404047810 */ /* 0x000fc40007f7e0ff */
[----:B0-----:R-:W-:Y:S01]  /*1980*/  IADD3 R12, P1, PT, R12, 0x4, RZ ;  /* 0x000000040c0c7810 */ /* 0x001fe20007f3e0ff */
[----:B------:R-:W-:Y:S01]  /*1990*/  IMAD.X R15, RZ, RZ, R15, P2 ;  /* 0x000000ffff0f7224 */ /* 0x000fe200010e060f */
[----:B------:R-:W-:Y:S01]  /*19a0*/  IADD3 R8, P4, PT, R8, 0x4, RZ ;  /* 0x0000000408087810 */ /* 0x000fe20007f9e0ff */
[----:B------:R-:W-:Y:S01]  /*19b0*/  IMAD.X R5, RZ, RZ, R5, P3 ;  /* 0x000000ffff057224 */ /* 0x000fe200018e0605 */
[----:B------:R-:W-:Y:S02]  /*19c0*/  IADD3 R37, PT, PT, R37, 0x1, RZ ;  /* 0x0000000125257810 */ /* 0x000fe40007ffe0ff */
[----:B------:R-:W-:Y:S02]  /*19d0*/  IADD3.X R13, PT, PT, RZ, R13, RZ, P1, !PT ;  /* 0x0000000dff0d7210 */ /* 0x000fe40000ffe4ff */
[----:B------:R-:W-:Y:S01]  /*19e0*/  IADD3.X R9, PT, PT, RZ, R9, RZ, P4, !PT ;  /* 0x00000009ff097210 */ /* 0x000fe200027fe4ff */
[----:B------:R-:W-:Y:S06]  /*19f0*/  BRA `(.L_x_105) ;  /* 0xfffffff000187947 */ /* 0x000fec000383ffff */
.L_x_76:
[----:B------:R-:W0:Y:S02]  /*1a00*/  LDCU UR12, c[0x0][0x3cc] ;  /* 0x00007980ff0c77ac */ /* 0x000e240008000800 */
[----:B0-----:R-:W-:-:S13]  /*1a10*/  FSETP.LT.AND P0, PT, RZ, UR12, PT ;  /* 0x0000000cff007c0b */ /* 0x001fda000bf01000 */
[----:B------:R-:W-:Y:S05]  /*1a20*/  @P0 BRA `(.L_x_106) ;  /* 0x00000010008c0947 */ /* 0x000fea0003800000 */
[----:B------:R-:W0:Y:S01]  /*1a30*/  LDCU UR12, c[0x0][0x3c4] ;  /* 0x00007880ff0c77ac */ /* 0x000e220008000800 */
[----:B------:R-:W-:Y:S01]  /*1a40*/  IMAD.U32 R7, RZ, RZ, UR9 ;  /* 0x00000009ff077e24 */ /* 0x000fe2000f8e00ff */
[----:B------:R-:W-:Y:S01]  /*1a50*/  MOV R6, UR8 ;  /* 0x0000000800067c02 */ /* 0x000fe20008000f00 */
[----:B------:R-:W-:Y:S01]  /*1a60*/  IMAD.U32 R14, RZ, RZ, UR10 ;  /* 0x0000000aff0e7e24 */ /* 0x000fe2000f8e00ff */
[----:B------:R-:W-:Y:S01]  /*1a70*/  MOV R15, UR11 ;  /* 0x0000000b000f7c02 */ /* 0x000fe20008000f00 */
[----:B------:R-:W-:Y:S01]  /*1a80*/  IMAD.U32 R17, RZ, RZ, UR11 ;  /* 0x0000000bff117e24 */ /* 0x000fe2000f8e00ff */
[----:B------:R-:W-:Y:S01]  /*1a90*/  MOV R15, UR7 ;  /* 0x00000007000f7c02 */ /* 0x000fe20008000f00 */
[----:B------:R-:W-:Y:S01]  /*1aa0*/  IMAD.U32 R13, RZ, RZ, UR9 ;  /* 0x00000009ff0d7e24 */ /* 0x000fe2000f8e00ff */
[----:B------:R-:W-:Y:S01]  /*1ab0*/  MOV R13, R7 ;  /* 0x00000007000d7202 */ /* 0x000fe20000000f00 */
[----:B------:R-:W-:Y:S01]  /*1ac0*/  IMAD.MOV.U32 R6, RZ, RZ, R14 ;  /* 0x000000ffff067224 */ /* 0x000fe200078e000e */
[----:B------:R-:W-:Y:S01]  /*1ad0*/  UIADD3 UR22, UPT, UPT, URZ, -UR19, -UR27 ;  /* 0x80000013ff167290 */ /* 0x000fe2000fffe81b */
[----:B------:R-:W-:-:S02]  /*1ae0*/  IMAD.U32 R14, RZ, RZ, UR6 ;  /* 0x00000006ff0e7e24 */ /* 0x000fc4000f8e00ff */
[----:B------:R-:W-:Y:S02]  /*1af0*/  HFMA2 R36, -RZ, RZ, 0, 0 ;  /* 0x00000000ff247431 */ /* 0x000fe400000001ff */
[----:B------:R-:W-:Y:S01]  /*1b00*/  IMAD.MOV.U32 R7, RZ, RZ, R17 ;  /* 0x000000ffff077224 */ /* 0x000fe200078e0011 */
[----:B------:R-:W-:Y:S01]  /*1b10*/  MOV R17, UR7 ;  /* 0x0000000700117c02 */ /* 0x000fe20008000f00 */
[----:B------:R-:W-:Y:S01]  /*1b20*/  IMAD.U32 R18, RZ, RZ, UR4 ;  /* 0x00000004ff127e24 */ /* 0x000fe2000f8e00ff */
[----:B------:R-:W-:Y:S01]  /*1b30*/  MOV R44, R14 ;  /* 0x0000000e002c7202 */ /* 0x000fe20000000f00 */
[----:B------:R-:W-:Y:S01]  /*1b40*/  IMAD.U32 R15, RZ, RZ, UR5 ;  /* 0x00000005ff0f7e24 */ /* 0x000fe2000f8e00ff */
[----:B0-----:R-:W-:Y:S01]  /*1b50*/  UIADD3 UR12, UPT, UPT, -UR12, URZ, URZ ;  /* 0x000000ff0c0c7290 */ /* 0x001fe2000fffe1ff */
[----:B------:R-:W-:Y:S02]  /*1b60*/  IMAD.U32 R16, RZ, RZ, UR10 ;  /* 0x0000000aff107e24 */ /* 0x000fe4000f8e00ff */
[----:B------:R-:W-:-:S02]  /*1b70*/  HFMA2 R29, -RZ, RZ, 0, 0 ;  /* 0x00000000ff1d7431 */ /* 0x000fc400000001ff */
[----:B------:R-:W-:Y:S01]  /*1b80*/  IMAD.U32 R16, RZ, RZ, UR6 ;  /* 0x00000006ff107e24 */ /* 0x000fe2000f8e00ff */
[----:B------:R-:W-:Y:S01]  /*1b90*/  MOV R45, R17 ;  /* 0x00000011002d7202 */ /* 0x000fe20000000f00 */
[----:B------:R-:W-:Y:S01]  /*1ba0*/  IMAD.U32 R19, RZ, RZ, UR5 ;  /* 0x00000005ff137e24 */ /* 0x000fe2000f8e00ff */
[----:B------:R-:W-:Y:S01]  /*1bb0*/  PRMT R37, RZ, 0x7610, R37 ;  /* 0x00007610ff257816 */ /* 0x000fe20000000025 */
[----:B------:R-:W-:Y:S01]  /*1bc0*/  IMAD.U32 R14, RZ, RZ, UR4 ;  /* 0x00000004ff0e7e24 */ /* 0x000fe2000f8e00ff */
[----:B------:R-:W-:Y:S01]  /*1bd0*/  MOV R33, 0xffffffff ;  /* 0xffffffff00217802 */ /* 0x000fe20000000f00 */
[----:B------:R-:W-:Y:S01]  /*1be0*/  IMAD.MOV.U32 R42, RZ, RZ, R18 ;  /* 0x000000ffff2a7224 */ /* 0x000fe200078e0012 */
[----:B------:R-:W-:Y:S01]  /*1bf0*/  CS2R R30, SRZ ;  /* 0x00000000001e7805 */ /* 0x000fe2000001ff00 */
[----:B------:R-:W-:Y:S01]  /*1c00*/  IMAD.MOV.U32 R43, RZ, RZ, R15 ;  /* 0x000000ffff2b7224 */ /* 0x000fe200078e000f */
[----:B------:R-:W-:Y:S01]  /*1c10*/  CS2R R14, SRZ ;  /* 0x00000000000e7805 */ /* 0x000fe2000001ff00 */
[----:B------:R-:W-:Y:S01]  /*1c20*/  IMAD.U32 R12, RZ, RZ, UR8 ;  /* 0x00000008ff0c7e24 */ /* 0x000fe2000f8e00ff */
[----:B------:R-:W-:Y:S01]  /*1c30*/  PRMT R17, RZ, 0x7610, R17 ;  /* 0x00007610ff117816 */ /* 0x000fe20000000011 */
[----:B------:R-:W-:Y:S01]  /*1c40*/  IMAD.MOV.U32 R35, RZ, RZ, RZ ;  /* 0x000000ffff237224 */ /* 0x000fe200078e00ff */
[----:B------:R-:W-:Y:S01]  /*1c50*/  CS2R R18, SRZ ;  /* 0x0000000000127805 */ /* 0x000fe2000001ff00 */
[----:B------:R-:W-:Y:S01]  /*1c60*/  IMAD.MOV.U32 R34, RZ, RZ, 0x1 ;  /* 0x00000001ff227424 */ /* 0x000fe200078e00ff */
[----:B------:R-:W-:Y:S01]  /*1c70*/  CS2R R20, SRZ ;  /* 0x0000000000147805 */ /* 0x000fe2000001ff00 */
[----:B------:R-:W-:Y:S01]  /*1c80*/  IMAD.MOV.U32 R32, RZ, RZ, RZ ;  /* 0x000000ffff207224 */ /* 0x000fe200078e00ff */
[----:B------:R-:W-:Y:S01]  /*1c90*/  CS2R R22, SRZ ;  /* 0x0000000000167805 */ /* 0x000fe2000001ff00 */
[----:B------:R-:W-:Y:S01]  /*1ca0*/  IMAD.MOV.U32 R16, RZ, RZ, RZ ;  /* 0x000000ffff107224 */ /* 0x000fe200078e00ff */
[----:B------:R-:W-:-:S02]  /*1cb0*/  CS2R R24, SRZ ;  /* 0x0000000000187805 */ /* 0x000fc4000001ff00 */
[----:B------:R-:W-:Y:S01]  /*1cc0*/  CS2R R26, SRZ ;  /* 0x00000000001a7805 */ /* 0x000fe2000001ff00 */
[----:B------:R-:W-:Y:S02]  /*1cd0*/  IMAD.U32 R38, RZ, RZ, UR22 ;  /* 0x00000016ff267e24 */ /* 0x000fe4000f8e00ff */
[----:B------:R-:W-:-:S07]  /*1ce0*/  IMAD.U32 R39, RZ, RZ, UR12 ;  /* 0x0000000cff277e24 */ /* 0x000fce000f8e00ff */
.L_x_138:
[----:B------:R-:W2:Y:S01]  /*1cf0*/  LDG.E.CONSTANT R28, desc[UR14][R8.64] ;  /* 0x0000000e081c7981 */ /* 0x000ea2000c1e9900 */
[----:B------:R-:W-:Y:S01]  /*1d00*/  BSSY.RECONVERGENT B2, `(.L_x_107) ;  /* 0x00000e2000027945 */ /* 0x000fe20003800200 */
[----:B--2---:R-:W-:-:S13]  /*1d10*/  FSETP.NE.AND P0, PT, |R28|, +INF , PT ;  /* 0x7f8000001c00780b */ /* 0x004fda0003f05200 */
[----:B0-----:R-:W-:Y:S05]  /*1d20*/  @!P0 BRA `(.L_x_108) ;  /* 0x0000000c007c8947 */ /* 0x001fea0003800000 */
[----:B------:R-:W-:Y:S02]  /*1d30*/  ISETP.NE.AND P0, PT, RZ, UR29, PT ;  /* 0x0000001dff007c0c */ /* 0x000fe4000bf05270 */
[----:B------:R-:W-:-:S11]  /*1d40*/  MOV R0, 0x7fc00000 ;  /* 0x7fc0000000007802 */ /* 0x000fd60000000f00 */
[----:B------:R-:W2:Y:S01]  /*1d50*/  @P0 LDG.E.CONSTANT R0, desc[UR14][R4.64] ;  /* 0x0000000e04000981 */ /* 0x000ea2000c1e9900 */
[----:B------:R-:W-:Y:S02]  /*1d60*/  ISETP.NE.AND P1, PT, R33, -0x1, PT ;  /* 0xffffffff2100780c */ /* 0x000fe40003f25270 */
[----:B--2---:R-:W-:-:S04]  /*1d70*/  FSETP.NE.AND P0, PT, |R0|, +INF , PT ;  /* 0x7f8000000000780b */ /* 0x004fc80003f05200 */
[----:B------:R-:W-:-:S04]  /*1d80*/  FSEL R0, R0, RZ, P0 ;  /* 0x000000ff00007208 */ /* 0x000fc80000000000 */
[----:B------:R-:W-:Y:S02]  /*1d90*/  FSEL R3, R0, R31, !P1 ;  /* 0x0000001f00037208 */ /* 0x000fe40004800000 */
[----:B------:R-:W-:Y:S02]  /*1da0*/  FSEL R31, R28, R35, !P1 ;  /* 0x000000231c1f7208 */ /* 0x000fe40004800000 */
[CC--:B------:R-:W-:Y:S02]  /*1db0*/  FSETP.GEU.AND P2, PT, R0.reuse, R3.reuse, PT ;  /* 0x000000030000720b */ /* 0x0c0fe40003f4e000 */
[----:B------:R-:W-:Y:S01]  /*1dc0*/  FSETP.GT.AND P0, PT, R0, R3, PT ;  /* 0x000000030000720b */ /* 0x000fe20003f04000 */
[----:B------:R-:W-:-:S04]  /*1dd0*/  FADD R31, R28, -R31 ;  /* 0x8000001f1c1f7221 */ /* 0x000fc80000000000 */
[----:B------:R-:W-:-:S04]  /*1de0*/  FADD R40, -R26, R31 ;  /* 0x0000001f1a287221 */ /* 0x000fc80000000100 */
[C---:B------:R-:W-:Y:S02]  /*1df0*/  FADD R46, R29.reuse, R40 ;  /* 0x000000281d2e7221 */ /* 0x040fe40000000000 */
[----:B------:R-:W-:Y:S01]  /*1e00*/  @!P2 FADD R48, -R24, -R31 ;  /* 0x8000001f1830a221 */ /* 0x000fe20000000100 */
[----:B------:R-:W-:Y:S02]  /*1e10*/  VIADD R31, R34, 0xffffffff ;  /* 0xffffffff221f7836 */ /* 0x000fe40000000000 */
[----:B------:R-:W-:Y:S01]  /*1e20*/  FADD R3, -R29, R46 ;  /* 0x0000002e1d037221 */ /* 0x000fe20000000100 */
[----:B------:R-:W-:Y:S01]  /*1e30*/  FSEL R29, R46, R29, P0 ;  /* 0x0000001d2e1d7208 */ /* 0x000fe20000000000 */
[----:B------:R-:W-:Y:S01]  /*1e40*/  @!P2 FADD R50, R27, R48 ;  /* 0x000000301b32a221 */ /* 0x000fe20000000000 */
[----:B------:R-:W-:Y:S01]  /*1e50*/  ISETP.GE.AND P1, PT, R31, UR30, PT ;  /* 0x0000001e1f007c0c */ /* 0x000fe2000bf26270 */
[----:B------:R-:W-:Y:S02]  /*1e60*/  @P0 FADD R26, -R40, R3 ;  /* 0x00000003281a0221 */ /* 0x000fe40000000100 */
[--C-:B------:R-:W-:Y:S01]  /*1e70*/  @!P2 FADD R31, -R27, R50.reuse ;  /* 0x000000321b1fa221 */ /* 0x100fe20000000100 */
[----:B------:R-:W-:-:S03]  /*1e80*/  @!P2 IMAD.MOV.U32 R27, RZ, RZ, R50 ;  /* 0x000000ffff1ba224 */ /* 0x000fc600078e0032 */
[----:B------:R-:W-:Y:S01]  /*1e90*/  @!P2 FADD R24, -R48, R31 ;  /* 0x0000001f3018a221 */ /* 0x000fe20000000100 */
[----:B------:R-:W-:-:S05]  /*1ea0*/  MOV R31, R0 ;  /* 0x00000000001f7202 */ /* 0x000fca0000000f00 */
[----:B------:R-:W-:Y:S05]  /*1eb0*/  @!P1 BRA `(.L_x_109) ;  /* 0x0000000000849947 */ /* 0x000fea0003800000 */
[----:B------:R-:W-:Y:S01]  /*1ec0*/  ISETP.GE.AND P0, PT, R22, UR16, PT ;  /* 0x0000001016007c0c */ /* 0x000fe2000bf06270 */
[----:B------:R-:W-:-:S12]  /*1ed0*/  BSSY.RECONVERGENT B3, `(.L_x_109) ;  /* 0x000001f000037945 */ /* 0x000fd80003800200 */
[----:B------:R-:W-:Y:S05]  /*1ee0*/  @P0 BRA `(.L_x_110) ;  /* 0x00000000005c0947 */ /* 0x000fea0003800000 */
        /* <DEDUP_REMOVED lines=11> */
.L_x_112:
[----:B------:R-:W0:Y:S02]  /*1fa0*/  MUFU.RCP R49, R40 ;  /* 0x0000002800317308 */ /* 0x000e240000001000 */
[----:B0-----:R-:W-:-:S04]  /*1fb0*/  FFMA R0, R40, R49, -1 ;  /* 0xbf80000028007423 */ /* 0x001fc80000000031 */
[----:B------:R-:W-:-:S04]  /*1fc0*/  FADD.FTZ R0, -R0, -RZ ;  /* 0x800000ff00007221 */ /* 0x000fc80000010100 */
[----:B------:R-:W-:-:S07]  /*1fd0*/  FFMA R49, R49, R0, R49 ;  /* 0x0000000031317223 */ /* 0x000fce0000000031 */
.L_x_113:
[----:B------:R-:W-:Y:S05]  /*1fe0*/  BSYNC.RECONVERGENT B4 ;  /* 0x0000000000047941 */ /* 0x000fea0003800200 */
.L_x_111:
[----:B------:R-:W-:Y:S01]  /*1ff0*/  FADD R0, R26, R29 ;  /* 0x0000001d1a007221 */ /* 0x000fe20000000000 */
[----:B------:R-:W-:-:S03]  /*2000*/  FADD R40, R24, R27 ;  /* 0x0000001b18287221 */ /* 0x000fc60000000000 */
[----:B------:R-:W-:Y:S01]  /*2010*/  FADD R0, -R25, R0 ;  /* 0x0000000019007221 */ /* 0x000fe20000000100 */
[----:B------:R-:W-:-:S03]  /*2020*/  FADD R40, -R23, R40 ;  /* 0x0000002817287221 */ /* 0x000fc60000000100 */
[-C--:B------:R-:W-:Y:S01]  /*2030*/  FFMA R25, R0, R49.reuse, R25 ;  /* 0x0000003100197223 */ /* 0x080fe20000000019 */
[----:B------:R-:W-:Y:S01]  /*2040*/  FFMA R23, R40, R49, R23 ;  /* 0x0000003128177223 */ /* 0x000fe20000000017 */
[----:B------:R-:W-:Y:S06]  /*2050*/  BRA `(.L_x_114) ;  /* 0x0000000000187947 */ /* 0x000fec0003800000 */
.L_x_110:
[----:B------:R-:W-:Y:S01]  /*2060*/  FADD R0, R26, R29 ;  /* 0x0000001d1a007221 */ /* 0x000fe20000000000 */
[----:B------:R-:W-:-:S03]  /*2070*/  FADD R40, R24, R27 ;  /* 0x0000001b18287221 */ /* 0x000fc60000000000 */
[----:B------:R-:W-:Y:S01]  /*2080*/  FADD R0, -R25, R0 ;  /* 0x0000000019007221 */ /* 0x000fe20000000100 */
[----:B------:R-:W-:-:S03]  /*2090*/  FADD R40, -R23, R40 ;  /* 0x0000002817287221 */ /* 0x000fc60000000100 */
[-C--:B------:R-:W-:Y:S01]  /*20a0*/  FFMA R25, R0, R2.reuse, R25 ;  /* 0x0000000200197223 */ /* 0x080fe20000000019 */
[----:B------:R-:W-:-:S07]  /*20b0*/  FFMA R23, R40, R2, R23 ;  /* 0x0000000228177223 */ /* 0x000fce0000000017 */
.L_x_114:
[----:B------:R-:W-:Y:S05]  /*20c0*/  BSYNC.RECONVERGENT B3 ;  /* 0x0000000000037941 */ /* 0x000fea0003800200 */
.L_x_109:
[----:B------:R-:W-:-:S05]  /*20d0*/  VIADD R0, R34, 0xffffffff ;  /* 0xffffffff22007836 */ /* 0x000fca0000000000 */
[----:B------:R-:W-:-:S13]  /*20e0*/  ISETP.GE.AND P0, PT, R0, UR30, PT ;  /* 0x0000001e00007c0c */ /* 0x000fda000bf06270 */
[----:B------:R-:W-:Y:S05]  /*20f0*/  @!P0 BRA `(.L_x_115) ;  /* 0x0000000000948947 */ /* 0x000fea0003800000 */
[----:B------:R-:W-:Y:S01]  /*2100*/  ISETP.GE.AND P0, PT, R18, UR17, PT ;  /* 0x0000001112007c0c */ /* 0x000fe2000bf06270 */
[----:B------:R-:W-:-:S12]  /*2110*/  BSSY.RECONVERGENT B3, `(.L_x_115) ;  /* 0x0000023000037945 */ /* 0x000fd80003800200 */
        /* <DEDUP_REMOVED lines=12> */
.L_x_118:
[----:B------:R-:W0:Y:S02]  /*21e0*/  MUFU.RCP R49, R40 ;  /* 0x0000002800317308 */ /* 0x000e240000001000 */
[----:B0-----:R-:W-:-:S04]  /*21f0*/  FFMA R0, R40, R49, -1 ;  /* 0xbf80000028007423 */ /* 0x001fc80000000031 */
[----:B------:R-:W-:-:S04]  /*2200*/  FADD.FTZ R0, -R0, -RZ ;  /* 0x800000ff00007221 */ /* 0x000fc80000010100 */
[----:B------:R-:W-:-:S07]  /*2210*/  FFMA R49, R49, R0, R49 ;  /* 0x0000000031317223 */ /* 0x000fce0000000031 */
.L_x_119:
[----:B------:R-:W-:Y:S05]  /*2220*/  BSYNC.RECONVERGENT B4 ;  /* 0x0000000000047941 */ /* 0x000fea0003800200 */
.L_x_117:
        /* <DEDUP_REMOVED lines=9> */
.L_x_116:
        /* <DEDUP_REMOVED lines=8> */
.L_x_120:
[----:B------:R-:W-:Y:S05]  /*2340*/  BSYNC.RECONVERGENT B3 ;  /* 0x0000000000037941 */ /* 0x000fea0003800200 */
.L_x_115:
        /* <DEDUP_REMOVED lines=23> */
.L_x_125:
[----:B------:R-:W0:Y:S02]  /*24c0*/  MUFU.RCP R49, R46 ;  /* 0x0000002e00317308 */ /* 0x000e240000001000 */
[----:B0-----:R-:W-:-:S04]  /*24d0*/  FFMA R0, R46, R49, -1 ;  /* 0xbf8000002e007423 */ /* 0x001fc80000000031 */
[----:B------:R-:W-:-:S04]  /*24e0*/  FADD.FTZ R0, -R0, -RZ ;  /* 0x800000ff00007221 */ /* 0x000fc80000010100 */
[----:B------:R-:W-:-:S07]  /*24f0*/  FFMA R49, R49, R0, R49 ;  /* 0x0000000031317223 */ /* 0x000fce0000000031 */
.L_x_126:
[----:B------:R-:W-:Y:S05]  /*2500*/  BSYNC.RECONVERGENT B4 ;  /* 0x0000000000047941 */ /* 0x000fea0003800200 */
.L_x_124:
[----:B------:R-:W-:-:S04]  /*2510*/  FADD R40, -R15, |R40| ;  /* 0x400000280f287221 */ /* 0x000fc80000000100 */
[----:B------:R-:W-:Y:S01]  /*2520*/  FFMA R15, R40, R49, R15 ;  /* 0x00000031280f7223 */ /* 0x000fe2000000000f */
[----:B------:R-:W-:Y:S06]  /*2530*/  BRA `(.L_x_127) ;  /* 0x0000000000087947 */ /* 0x000fec0003800000 */
.L_x_123:
[----:B------:R-:W-:-:S04]  /*2540*/  FADD R40, -R15, |R40| ;  /* 0x400000280f287221 */ /* 0x000fc80000000100 */
[----:B------:R-:W-:-:S07]  /*2550*/  FFMA R15, R40, R11, R15 ;  /* 0x0000000b280f7223 */ /* 0x000fce000000000f */
.L_x_127:
[----:B------:R-:W-:Y:S05]  /*2560*/  BSYNC.RECONVERGENT B3 ;  /* 0x0000000000037941 */ /* 0x000fea0003800200 */
.L_x_122:
[----:B------:R-:W-:Y:S01]  /*2570*/  LOP3.LUT P0, RZ, R37, 0xff, RZ, 0xc0, !PT ;  /* 0x000000ff25ff7812 */ /* 0x000fe2000780c0ff */
[----:B------:R-:W-:Y:S03]  /*2580*/  BSSY.RECONVERGENT B3, `(.L_x_121) ;  /* 0x000001b000037945 */ /* 0x000fe60003800200 */
[----:B------:R-:W-:-:S04]  /*2590*/  SEL R30, R30, RZ, P0 ;  /* 0x000000ff1e1e7207 */ /* 0x000fc80000000000 */
[----:B------:R-:W-:-:S13]  /*25a0*/  ISETP.GE.AND P0, PT, R30, UR20, PT ;  /* 0x000000141e007c0c */ /* 0x000fda000bf06270 */
        /* <DEDUP_REMOVED lines=12> */
.L_x_130:
[----:B------:R-:W0:Y:S02]  /*2670*/  MUFU.RCP R49, R40 ;  /* 0x0000002800317308 */ /* 0x000e240000001000 */
[----:B0-----:R-:W-:-:S04]  /*2680*/  FFMA R0, R40, R49, -1 ;  /* 0xbf80000028007423 */ /* 0x001fc80000000031 */
[----:B------:R-:W-:-:S04]  /*2690*/  FADD.FTZ R0, -R0, -RZ ;  /* 0x800000ff00007221 */ /* 0x000fc80000010100 */
[----:B------:R-:W-:-:S07]  /*26a0*/  FFMA R49, R49, R0, R49 ;  /* 0x0000000031317223 */ /* 0x000fce0000000031 */
.L_x_131:
[----:B------:R-:W-:Y:S05]  /*26b0*/  BSYNC.RECONVERGENT B4 ;  /* 0x0000000000047941 */ /* 0x000fea0003800200 */
.L_x_129:
[----:B------:R-:W-:Y:S01]  /*26c0*/  FADD R3, -R16, R15 ;  /* 0x0000000f10037221 */ /* 0x000fe20000000100 */
[----:B------:R-:W-:-:S03]  /*26d0*/  IMAD.MOV.U32 R37, RZ, RZ, 0x1 ;  /* 0x00000001ff257424 */ /* 0x000fc600078e00ff */
[----:B------:R-:W-:Y:S01]  /*26e0*/  FFMA R16, R3, R49, R16 ;  /* 0x0000003103107223 */ /* 0x000fe20000000010 */
[----:B------:R-:W-:Y:S06]  /*26f0*/  BRA `(.L_x_132) ;  /* 0x00000000000c7947 */ /* 0x000fec0003800000 */
.L_x_128:
[----:B------:R-:W-:Y:S01]  /*2700*/  FADD R3, -R16, R15 ;  /* 0x0000000f10037221 */ /* 0x000fe20000000100 */
[----:B------:R-:W-:-:S03]  /*2710*/  HFMA2 R37, -RZ, RZ, 0, 5.9604644775390625e-08 ;  /* 0x00000001ff257431 */ /* 0x000fc600000001ff */
[----:B------:R-:W-:-:S07]  /*2720*/  FFMA R16, R3, R11, R16 ;  /* 0x0000000b03107223 */ /* 0x000fce0000000010 */
.L_x_132:
[----:B------:R-:W-:Y:S05]  /*2730*/  BSYNC.RECONVERGENT B3 ;  /* 0x0000000000037941 */ /* 0x000fea0003800200 */
.L_x_121:
[----:B------:R-:W-:Y:S01]  /*2740*/  ISETP.GE.AND P0, PT, R30, 0x1, PT ;  /* 0x000000011e00780c */ /* 0x000fe20003f06270 */
[----:B------:R-:W-:Y:S01]  /*2750*/  VIADD R0, R34, 0xffffffff ;  /* 0xffffffff22007836 */ /* 0x000fe20000000000 */
[----:B------:R-:W-:Y:S01]  /*2760*/  BSSY.RECONVERGENT B1, `(.L_x_133) ;  /* 0x0000025000017945 */ /* 0x000fe20003800200 */
[----:B------:R-:W-:Y:S02]  /*2770*/  MOV R48, 0x1 ;  /* 0x0000000100307802 */ /* 0x000fe40000000f00 */
[----:B------:R-:W-:Y:S02]  /*2780*/  ISETP.NE.OR P0, PT, R38, -0x1, !P0 ;  /* 0xffffffff2600780c */ /* 0x000fe40004705670 */
[----:B------:R-:W-:-:S11]  /*2790*/  ISETP.GE.AND P1, PT, R0, UR21, PT ;  /* 0x0000001500007c0c */ /* 0x000fd6000bf26270 */
[----:B------:R-:W-:-:S05]  /*27a0*/  VOTEU.ALL UP0, P0 ;  /* 0x0000000000ff7886 */ /* 0x000fca0000000000 */
[----:B------:R-:W-:Y:S02]  /*27b0*/  @!UP0 UIMAD.WIDE.U32 UR22, UR21, 0x4, UR4 ;  /* 0x00000004151688a5 */ /* 0x000fe4000f8e0004 */
[----:B------:R-:W-:-:S04]  /*27c0*/  @!UP0 UIMAD.WIDE.U32 UR24, UR21, 0x4, UR6 ;  /* 0x00000004151888a5 */ /* 0x000fc8000f8e0006 */
[----:B------:R-:W-:Y:S01]  /*27d0*/  IMAD.U32 R46, RZ, RZ, UR22 ;  /* 0x00000016ff2e7e24 */ /* 0x000fe2000f8e00ff */
[----:B------:R-:W-:Y:S01]  /*27e0*/  MOV R47, UR23 ;  /* 0x00000017002f7c02 */ /* 0x000fe20008000f00 */
[----:B------:R-:W-:Y:S01]  /*27f0*/  IMAD.U32 R40, RZ, RZ, UR24 ;  /* 0x00000018ff287e24 */ /* 0x000fe2000f8e00ff */
[----:B------:R-:W-:-:S03]  /*2800*/  MOV R41, UR25 ;  /* 0x0000001900297c02 */ /* 0x000fc60008000f00 */
[----:B------:R0:W-:Y:S04]  /*2810*/  @!P0 STG.E desc[UR14][R46.64], R19 ;  /* 0x000000132e008986 */ /* 0x0001e8000c10190e */
[----:B------:R0:W-:Y:S01]  /*2820*/  @!P0 STG.E desc[UR14][R40.64], R19 ;  /* 0x0000001328008986 */ /* 0x0001e2000c10190e */
[----:B------:R-:W-:Y:S05]  /*2830*/  @!P0 BRA `(.L_x_134) ;  /* 0x00000000005c8947 */ /* 0x000fea0003800000 */
[----:B------:R-:W-:Y:S01]  /*2840*/  VIADD R0, R34, 0xffffffff ;  /* 0xffffffff22007836 */ /* 0x000fe20000000000 */
[----:B------:R-:W-:-:S04]  /*2850*/  ISETP.GE.AND P0, PT, R30, UR20, PT ;  /* 0x000000141e007c0c */ /* 0x000fc8000bf06270 */
[----:B------:R-:W-:-:S13]  /*2860*/  ISETP.LE.OR P0, PT, R0, UR21, !P0 ;  /* 0x0000001500007c0c */ /* 0x000fda000c703670 */
[----:B------:R-:W-:Y:S05]  /*2870*/  @P0 BRA `(.L_x_134) ;  /* 0x00000000004c0947 */ /* 0x000fea0003800000 */
[----:B------:R-:W2:Y:S01]  /*2880*/  LDG.E R0, desc[UR14][R42.64+-0x4] ;  /* 0xfffffc0e2a007981 */ /* 0x000ea2000c1e1900 */
[C-C-:B------:R-:W-:Y:S01]  /*2890*/  FFMA R3, R16.reuse, UR13, R19.reuse ;  /* 0x0000000d10037c23 */ /* 0x140fe20008000013 */
[----:B------:R-:W-:Y:S01]  /*28a0*/  FFMA R17, R16, -UR13, R19 ;  /* 0x8000000d10117c23 */ /* 0x000fe20008000013 */
[----:B--2---:R-:W-:-:S04]  /*28b0*/  FSETP.GT.AND P0, PT, R19, R0, PT ;  /* 0x000000001300720b */ /* 0x004fc80003f04000 */
[----:B------:R-:W-:Y:S02]  /*28c0*/  FSEL R35, R0, R3, P0 ;  /* 0x0000000300237208 */ /* 0x000fe40000000000 */
[----:B0-----:R-:W-:-:S04]  /*28d0*/  FSEL R40, R17, R0, P0 ;  /* 0x0000000011287208 */ /* 0x001fc80000000000 */
[----:B------:R-:W-:-:S13]  /*28e0*/  FSETP.GT.AND P2, PT, R35, R40, PT ;  /* 0x000000282300720b */ /* 0x000fda0003f44000 */
[----:B------:R-:W-:-:S05]  /*28f0*/  @!P2 FSEL R0, R17, R3, P0 ;  /* 0x000000031100a208 */ /* 0x000fca0000000000 */
[----:B------:R1:W-:Y:S04]  /*2900*/  STG.E desc[UR14][R42.64], R0 ;  /* 0x000000002a007986 */ /* 0x0003e8000c10190e */
[----:B------:R-:W2:Y:S02]  /*2910*/  LDG.E R40, desc[UR14][R44.64+-0x4] ;  /* 0xfffffc0e2c287981 */ /* 0x000ea4000c1e1900 */
[----:B--2---:R-:W-:-:S13]  /*2920*/  FSETP.GT.AND P2, PT, R19, R40, PT ;  /* 0x000000281300720b */ /* 0x004fda0003f44000 */
[C-C-:B------:R-:W-:Y:S01]  /*2930*/  @P2 FFMA R3, R16.reuse, -UR18, R19.reuse ;  /* 0x8000001210032c23 */ /* 0x140fe20008000013 */
[----:B------:R-:W-:-:S04]  /*2940*/  @!P2 FFMA R17, R16, UR18, R19 ;  /* 0x000000121011ac23 */ /* 0x000fc80008000013 */
[-C--:B------:R-:W-:Y:S02]  /*2950*/  @P2 FSETP.GEU.AND P3, PT, R3, R40.reuse, PT ;  /* 0x000000280300220b */ /* 0x080fe40003f6e000 */
[----:B------:R-:W-:Y:S02]  /*2960*/  @!P2 FSETP.GT.AND P0, PT, R17, R40, PT ;  /* 0x000000281100a20b */ /* 0x000fe40003f04000 */
[C---:B------:R-:W-:Y:S02]  /*2970*/  @P2 FSEL R3, R40.reuse, R3, !P3 ;  /* 0x0000000328032208 */ /* 0x040fe40005800000 */
[----:B------:R-:W-:-:S03]  /*2980*/  @!P2 FSEL R17, R40, R17, P0 ;  /* 0x000000112811a208 */ /* 0x000fc60000000000 */
[----:B------:R1:W-:Y:S04]  /*2990*/  @P2 STG.E desc[UR14][R44.64], R3 ;  /* 0x000000032c002986 */ /* 0x0003e8000c10190e */
[----:B------:R1:W-:Y:S02]  /*29a0*/  @!P2 STG.E desc[UR14][R44.64], R17 ;  /* 0x000000112c00a986 */ /* 0x0003e4000c10190e */
.L_x_134:
[----:B------:R-:W-:Y:S05]  /*29b0*/  BSYNC.RECONVERGENT B1 ;  /* 0x0000000000017941 */ /* 0x000fea0003800200 */
.L_x_133:
[----:B------:R-:W-:Y:S02]  /*29c0*/  MOV R35, R28 ;  /* 0x0000001c00237202 */ /* 0x000fe40000000f00 */
[----:B-1----:R-:W-:Y:S01]  /*29d0*/  PRMT R17, R48, 0x7610, R17 ;  /* 0x0000761030117816 */ /* 0x002fe20000000011 */
[----:B------:R-:W-:Y:S06]  /*29e0*/  @!P1 BRA `(.L_x_108) ;  /* 0x00000000004c9947 */ /* 0x000fec0003800000 */
        /* <DEDUP_REMOVED lines=8> */
[----:B0-----:R-:W-:-:S07]  /*2a70*/  MOV R46, 0x2a90 ;  /* 0x00002a90002e7802 */ /* 0x001fce0000000f00 */
[----:B------:R-:W-:Y:S05]  /*2a80*/  CALL.REL.NOINC `($__internal_2_$__cuda_sm20_rcp_rn_f32_slowpath) ;  /* 0x0000001400b47944 */ /* 0x000fea0003c00000 */
[----:B------:R-:W-:Y:S05]  /*2a90*/  BRA `(.L_x_137) ;  /* 0x0000000000107947 */ /* 0x000fea0003800000 */
.L_x_136:
[----:B------:R-:W1:Y:S02]  /*2aa0*/  MUFU.RCP R49, R28 ;  /* 0x0000001c00317308 */ /* 0x000e640000001000 */
[----:B-1----:R-:W-:-:S04]  /*2ab0*/  FFMA R0, R28, R49, -1 ;  /* 0xbf8000001c007423 */ /* 0x002fc80000000031 */
[----:B------:R-:W-:-:S04]  /*2ac0*/  FADD.FTZ R0, -R0, -RZ ;  /* 0x800000ff00007221 */ /* 0x000fc80000010100 */
[----:B------:R-:W-:-:S07]  /*2ad0*/  FFMA R49, R49, R0, R49 ;  /* 0x0000000031317223 */ /* 0x000fce0000000031 */
.L_x_137:
[----:B------:R-:W-:Y:S05]  /*2ae0*/  BSYNC.RECONVERGENT B3 ;  /* 0x0000000000037941 */ /* 0x000fea0003800200 */
.L_x_135:
[----:B------:R-:W-:-:S04]  /*2af0*/  FADD R3, -R32, R19 ;  /* 0x0000001320037221 */ /* 0x000fc80000000100 */
[----:B------:R-:W-:-:S05]  /*2b00*/  FFMA R32, R3, R49, R32 ;  /* 0x0000003103207223 */ /* 0x000fca0000000020 */
[----:B------:R1:W-:Y:S02]  /*2b10*/  STG.E desc[UR14][R6.64], R32 ;  /* 0x0000002006007986 */ /* 0x0003e4000c10190e */
.L_x_108:
[----:B------:R-:W-:Y:S05]  /*2b20*/  BSYNC.RECONVERGENT B2 ;  /* 0x0000000000027941 */ /* 0x000fea0003800200 */
.L_x_107:
[----:B------:R-:W-:Y:S01]  /*2b30*/  IADD3 R42, P0, PT, R42, 0x4, RZ ;  /* 0x000000042a2a7810 */ /* 0x000fe20007f1e0ff */
[----:B------:R-:W-:Y:S01]  /*2b40*/  VIADD R34, R34, 0x1 ;  /* 0x0000000122227836 */ /* 0x000fe20000000000 */
[----:B------:R-:W-:Y:S01]  /*2b50*/  IADD3 R39, PT, PT, R39, 0x1, RZ ;  /* 0x0000000127277810 */ /* 0x000fe20007ffe0ff */
[----:B------:R-:W-:Y:S01]  /*2b60*/  VIADD R33, R33, 0xffffffff ;  /* 0xffffffff21217836 */ /* 0x000fe20000000000 */
[----:B------:R-:W-:Y:S01]  /*2b70*/  IADD3 R44, P1, PT, R44, 0x4, RZ ;  /* 0x000000042c2c7810 */ /* 0x000fe20007f3e0ff */
[----:B------:R-:W-:Y:S01]  /*2b80*/  IMAD.X R43, RZ, RZ, R43, P0 ;  /* 0x000000ffff2b7224 */ /* 0x000fe200000e062b */
[----:B------:R-:W-:Y:S02]  /*2b90*/  ISETP.NE.AND P0, PT, R39, RZ, PT ;  /* 0x000000ff2700720c */ /* 0x000fe40003f05270 */
[----:B------:R-:W-:Y:S02]  /*2ba0*/  IADD3.X R45, PT, PT, RZ, R45, RZ, P1, !PT ;  /* 0x0000002dff2d7210 */ /* 0x000fe40000ffe4ff */
[----:B-1----:R-:W-:-:S02]  /*2bb0*/  IADD3 R6, P2, PT, R6, 0x4, RZ ;  /* 0x0000000406067810 */ /* 0x002fc40007f5e0ff */
[----:B------:R-:W-:Y:S02]  /*2bc0*/  IADD3 R4, P4, PT, R4, 0x4, RZ ;  /* 0x0000000404047810 */ /* 0x000fe40007f9e0ff */
[----:B------:R-:W-:Y:S01]  /*2bd0*/  IADD3 R8, P1, PT, R8, 0x4, RZ ;  /* 0x0000000408087810 */ /* 0x000fe20007f3e0ff */
[----:B------:R-:W-:Y:S01]  /*2be0*/  IMAD.X R7, RZ, RZ, R7, P2 ;  /* 0x000000ffff077224 */ /* 0x000fe200010e0607 */
[----:B------:R-:W-:Y:S01]  /*2bf0*/  IADD3 R12, P3, PT, R12, 0x4, RZ ;  /* 0x000000040c0c7810 */ /* 0x000fe20007f7e0ff */
[----:B------:R-:W-:Y:S01]  /*2c00*/  IMAD.X R5, RZ, RZ, R5, P4 ;  /* 0x000000ffff057224 */ /* 0x000fe200020e0605 */
[----:B------:R-:W-:Y:S02]  /*2c10*/  IADD3 R38, PT, PT, R38, 0x1, RZ ;  /* 0x0000000126267810 */ /* 0x000fe40007ffe0ff */
[----:B------:R-:W-:Y:S02]  /*2c20*/  IADD3.X R9, PT, PT, RZ, R9, RZ, P1, !PT ;  /* 0x00000009ff097210 */ /* 0x000fe40000ffe4ff */
[----:B------:R-:W-:Y:S01]  /*2c30*/  IADD3.X R13, PT, PT, RZ, R13, RZ, P3, !PT ;  /* 0x0000000dff0d7210 */ /* 0x000fe20001ffe4ff */
[----:B------:R-:W-:Y:S06]  /*2c40*/  @P0 BRA `(.L_x_138) ;  /* 0xfffffff000280947 */ /* 0x000fec000383ffff */
[----:B------:R-:W-:Y:S05]  /*2c50*/  BRA `(.L_x_75) ;  /* 0x0000001000d87947 */ /* 0x000fea0003800000 */
.L_x_106:
[----:B------:R-:W0:Y:S01]  /*2c60*/  LDCU UR12, c[0x0][0x3c4] ;  /* 0x00007880ff0c77ac */ /* 0x000e220008000800 */
[----:B------:R-:W-:Y:S01]  /*2c70*/  MOV R16, UR10 ;  /* 0x0000000a00107c02 */ /* 0x000fe20008000f00 */
[----:B------:R-:W-:Y:S01]  /*2c80*/  IMAD.U32 R15, RZ, RZ, UR9 ;  /* 0x00000009ff0f7e24 */ /* 0x000fe2000f8e00ff */
[----:B------:R-:W-:Y:S01]  /*2c90*/  MOV R18, UR10 ;  /* 0x0000000a00127c02 */ /* 0x000fe20008000f00 */
[----:B------:R-:W1:Y:S01]  /*2ca0*/  LDCU UR22, c[0x0][0x3cc] ;  /* 0x00007980ff1677ac */ /* 0x000e620008000800 */
[----:B------:R-:W-:Y:S01]  /*2cb0*/  MOV R18, UR4 ;  /* 0x0000000400127c02 */ /* 0x000fe20008000f00 */
        /* <DEDUP_REMOVED lines=9> */
[----:B------:R-:W-:Y:S01]  /*2d50*/  MOV R12, UR8 ;  /* 0x00000008000c7c02 */ /* 0x000fe20008000f00 */
[----:B------:R-:W-:Y:S01]  /*2d60*/  IMAD.MOV.U32 R14, RZ, RZ, R16 ;  /* 0x000000ffff0e7224 */ /* 0x000fe200078e0010 */
[----:B------:R-:W-:Y:S01]  /*2d70*/  MOV R16, UR6 ;  /* 0x0000000600107c02 */ /* 0x000fe20008000f00 */
[----:B0-----:R-:W-:Y:S01]  /*2d80*/  UIADD3 UR12, UPT, UPT, -UR12, URZ, URZ ;  /* 0x000000ff0c0c7290 */ /* 0x001fe2000fffe1ff */
[----:B------:R-:W-:Y:S01]  /*2d90*/  IMAD.U32 R13, RZ, RZ, UR9 ;  /* 0x00000009ff0d7e24 */ /* 0x000fe2000f8e00ff */
[----:B------:R-:W-:Y:S01]  /*2da0*/  MOV R13, R15 ;  /* 0x0000000f000d7202 */ /* 0x000fe20000000f00 */
[----:B------:R-:W-:Y:S01]  /*2db0*/  IMAD.MOV.U32 R30, RZ, RZ, R18 ;  /* 0x000000ffff1e7224 */ /* 0x000fe200078e0012 */
[----:B------:R-:W-:Y:S01]  /*2dc0*/  MOV R15, R19 ;  /* 0x00000013000f7202 */ /* 0x000fe20000000f00 */
[----:B------:R-:W-:-:S02]  /*2dd0*/  IMAD.MOV.U32 R28, RZ, RZ, R20 ;  /* 0x000000ffff1c7224 */ /* 0x000fc400078e0014 */
[----:B------:R-:W-:Y:S02]  /*2de0*/  HFMA2 R18, -RZ, RZ, 0, 0 ;  /* 0x00000000ff127431 */ /* 0x000fe400000001ff */
[----:B------:R-:W-:Y:S01]  /*2df0*/  IMAD.U32 R19, RZ, RZ, UR5 ;  /* 0x00000005ff137e24 */ /* 0x000fe2000f8e00ff */
[----:B------:R-:W-:Y:S01]  /*2e00*/  MOV R20, UR4 ;  /* 0x0000000400147c02 */ /* 0x000fe20008000f00 */
[----:B------:R-:W-:Y:S01]  /*2e10*/  IMAD.MOV.U32 R19, RZ, RZ, 0x1 ;  /* 0x00000001ff137424 */ /* 0x000fe200078e00ff */
[----:B------:R-:W-:Y:S01]  /*2e20*/  MOV R29, R17 ;  /* 0x00000011001d7202 */ /* 0x000fe20000000f00 */
[----:B------:R-:W-:Y:S01]  /*2e30*/  IMAD.MOV.U32 R17, RZ, RZ, RZ ;  /* 0x000000ffff117224 */ /* 0x000fe200078e00ff */
[----:B------:R-:W-:Y:S01]  /*2e40*/  MOV R31, R21 ;  /* 0x00000015001f7202 */ /* 0x000fe20000000f00 */
[----:B------:R-:W-:Y:S01]  /*2e50*/  IMAD.MOV.U32 R21, RZ, RZ, RZ ;  /* 0x000000ffff157224 */ /* 0x000fe200078e00ff */
[----:B------:R-:W-:Y:S02]  /*2e60*/  PRMT R16, RZ, 0x7610, R16 ;  /* 0x00007610ff107816 */ /* 0x000fe40000000010 */
[----:B------:R-:W-:-:S02]  /*2e70*/  CS2R R22, SRZ ;  /* 0x0000000000167805 */ /* 0x000fc4000001ff00 */
[----:B------:R-:W-:Y:S02]  /*2e80*/  MOV R20, 0xffffffff ;  /* 0xffffffff00147802 */ /* 0x000fe40000000f00 */
[----:B------:R-:W-:Y:S02]  /*2e90*/  CS2R R24, SRZ ;  /* 0x0000000000187805 */ /* 0x000fe4000001ff00 */
[----:B------:R-:W-:Y:S02]  /*2ea0*/  PRMT R27, RZ, 0x7610, R27 ;  /* 0x00007610ff1b7816 */ /* 0x000fe4000000001b */
[----:B------:R-:W-:Y:S02]  /*2eb0*/  CS2R R32, SRZ ;  /* 0x0000000000207805 */ /* 0x000fe4000001ff00 */
[----:B------:R-:W-:Y:S02]  /*2ec0*/  CS2R R34, SRZ ;  /* 0x0000000000227805 */ /* 0x000fe4000001ff00 */
[----:B------:R-:W-:-:S02]  /*2ed0*/  CS2R R36, SRZ ;  /* 0x0000000000247805 */ /* 0x000fc4000001ff00 */
[----:B------:R-:W-:Y:S02]  /*2ee0*/  CS2R R38, SRZ ;  /* 0x0000000000267805 */ /* 0x000fe4000001ff00 */
[----:B------:R-:W-:Y:S01]  /*2ef0*/  CS2R R40, SRZ ;  /* 0x0000000000287805 */ /* 0x000fe2000001ff00 */
[----:B------:R-:W-:Y:S01]  /*2f00*/  IMAD.MOV.U32 R43, RZ, RZ, RZ ;  /* 0x000000ffff2b7224 */ /* 0x000fe200078e00ff */
[----:B-1----:R-:W-:Y:S01]  /*2f10*/  MOV R42, UR22 ;  /* 0x00000016002a7c02 */ /* 0x002fe20008000f00 */
[----:B------:R-:W-:Y:S01]  /*2f20*/  IMAD.U32 R44, RZ, RZ, UR23 ;  /* 0x00000017ff2c7e24 */ /* 0x000fe2000f8e00ff */
[----:B------:R-:W-:-:S07]  /*2f30*/  MOV R45, UR12 ;  /* 0x0000000c002d7c02 */ /* 0x000fce0008000f00 */
.L_x_170:
[----:B------:R-:W2:Y:S01]  /*2f40*/  LDG.E.CONSTANT R47, desc[UR14][R8.64] ;  /* 0x0000000e082f7981 */ /* 0x000ea2000c1e9900 */
[----:B------:R-:W-:Y:S01]  /*2f50*/  BSSY.RECONVERGENT B2, `(.L_x_139) ;  /* 0x00000f2000027945 */ /* 0x000fe20003800200 */
[----:B--2---:R-:W-:-:S13]  /*2f60*/  FSETP.NE.AND P0, PT, |R47|, +INF , PT ;  /* 0x7f8000002f00780b */ /* 0x004fda0003f05200 */
[----:B0-----:R-:W-:Y:S05]  /*2f70*/  @!P0 BRA `(.L_x_140) ;  /* 0x0000000c00bc8947 */ /* 0x001fea0003800000 */
[----:B------:R-:W2:Y:S01]  /*2f80*/  LDG.E.CONSTANT R0, desc[UR14][R6.64] ;  /* 0x0000000e06007981 */ /* 0x000ea2000c1e9900 */
[----:B------:R-:W0:Y:S01]  /*2f90*/  LDC R46, c[0x0][0x3cc] ;  /* 0x0000f300ff2e7b82 */ /* 0x000e220000000800 */
[----:B------:R-:W-:Y:S01]  /*2fa0*/  ISETP.NE.AND P0, PT, RZ, UR31, PT ;  /* 0x0000001fff007c0c */ /* 0x000fe2000bf05270 */
[----:B------:R-:W-:-:S12]  /*2fb0*/  IMAD.MOV.U32 R56, RZ, RZ, 0x7fc00000 ;  /* 0x7fc00000ff387424 */ /* 0x000fd800078e00ff */
[----:B------:R1:W5:Y:S01]  /*2fc0*/  @P0 LDG.E.CONSTANT R56, desc[UR14][R4.64] ;  /* 0x0000000e04380981 */ /* 0x000362000c1e9900 */
[----:B------:R-:W-:Y:S01]  /*2fd0*/  BSSY.RECONVERGENT B1, `(.L_x_141) ;  /* 0x0000011000017945 */ /* 0x000fe20003800200 */
[----:B0-----:R-:W0:Y:S01]  /*2fe0*/  MUFU.RCP R49, R46 ;  /* 0x0000002e00317308 */ /* 0x001e220000001000 */
[----:B--2---:R-:W-:Y:S01]  /*2ff0*/  FADD R3, R47, -R0 ;  /* 0x800000002f037221 */ /* 0x004fe20000000000 */
[----:B0-----:R-:W-:-:S04]  /*3000*/  FFMA R0, R49, -R46, 1 ;  /* 0x3f80000031007423 */ /* 0x001fc8000000082e */
[----:B------:R-:W-:-:S04]  /*3010*/  FSETP.GEU.AND P0, PT, |R3|, R46, PT ;  /* 0x0000002e0300720b */ /* 0x000fc80003f0e200 */
[----:B------:R-:W-:Y:S01]  /*3020*/  FSEL R42, R42, R3, !P0 ;  /* 0x000000032a2a7208 */ /* 0x000fe20004000000 */
[----:B------:R-:W-:-:S04]  /*3030*/  FFMA R3, R49, R0, R49 ;  /* 0x0000000031037223 */ /* 0x000fc80000000031 */
[----:B------:R-:W-:-:S03]  /*3040*/  FFMA R49, R3, |R42|, RZ ;  /* 0x4000002a03317223 */ /* 0x000fc600000000ff */
[----:B------:R-:W0:Y:S01]  /*3050*/  FCHK P0, |R42|, R46 ;  /* 0x0000002e2a007302 */ /* 0x000e220000000200 */
[----:B------:R-:W-:-:S04]  /*3060*/  FFMA R0, R49, -R46, |R42| ;  /* 0x8000002e31007223 */ /* 0x000fc8000000042a */
[----:B------:R-:W-:Y:S01]  /*3070*/  FFMA R0, R3, R0, R49 ;  /* 0x0000000003007223 */ /* 0x000fe20000000031 */
[----:B01----:R-:W-:Y:S06]  /*3080*/  @!P0 BRA `(.L_x_142) ;  /* 0x0000000000148947 */ /* 0x003fec0003800000 */
[----:B------:R-:W0:Y:S01]  /*3090*/  LDCU UR12, c[0x0][0x3cc] ;  /* 0x00007980ff0c77ac */ /* 0x000e220008000800 */
[----:B------:R-:W-:Y:S01]  /*30a0*/  FADD R0, |R42|, -RZ ;  /* 0x800000ff2a007221 */ /* 0x000fe20000000200 */
[----:B------:R-:W-:Y:S02]  /*30b0*/  MOV R46, 0x30e0 ;  /* 0x000030e0002e7802 */ /* 0x000fe40000000f00 */
[----:B0-----:R-:W-:-:S07]  /*30c0*/  MOV R3, UR12 ;  /* 0x0000000c00037c02 */ /* 0x001fce0008000f00 */
[----:B-----5:R-:W-:Y:S05]  /*30d0*/  CALL.REL.NOINC `($__internal_3_$__cuda_sm3x_div_rn_noftz_f32_slowpath) ;  /* 0x0000001000f47944 */ /* 0x020fea0003c00000 */
.L_x_142:
[----:B------:R-:W-:Y:S05]  /*30e0*/  BSYNC.RECONVERGENT B1 ;  /* 0x0000000000017941 */ /* 0x000fea0003800200 */
.L_x_141:
[----:B-----5:R-:W-:Y:S02]  /*30f0*/  FSETP.NE.AND P0, PT, |R56|, +INF , PT ;  /* 0x7f8000003800780b */ /* 0x020fe40003f05200 */
[----:B------:R-:W-:-:S11]  /*3100*/  ISETP.NE.AND P1, PT, R20, -0x1, PT ;  /* 0xffffffff1400780c */ /* 0x000fd60003f25270 */
[----:B------:R-:W-:Y:S02]  /*3110*/  @!P0 FMNMX R56, RZ, R0, !PT ;  /* 0x00000000ff388209 */ /* 0x000fe40007800000 */
[----:B------:R-:W-:Y:S02]  /*3120*/  FSEL R0, R47, R18, !P1 ;  /* 0x000000122f007208 */ /* 0x000fe40004800000 */
[----:B------:R-:W-:-:S03]  /*3130*/  FSEL R3, R56, R21, !P1 ;  /* 0x0000001538037208 */ /* 0x000fc60004800000 */
[----:B------:R-:W-:Y:S01]  /*3140*/  FADD R21, R47, -R0 ;  /* 0x800000002f157221 */ /* 0x000fe20000000000 */
[CC--:B------:R-:W-:Y:S02]  /*3150*/  FSETP.GEU.AND P2, PT, R56.reuse, R3.reuse, PT ;  /* 0x000000033800720b */ /* 0x0c0fe40003f4e000 */
[----:B------:R-:W-:Y:S01]  /*3160*/  FSETP.GT.AND P0, PT, R56, R3, PT ;  /* 0x000000033800720b */ /* 0x000fe20003f04000 */
[----:B------:R-:W-:-:S04]  /*3170*/  FADD R0, -R40, R21 ;  /* 0x0000001528007221 */ /* 0x000fc80000000100 */
[----:B------:R-:W-:-:S04]  /*3180*/  FADD R18, R43, R0 ;  /* 0x000000002b127221 */ /* 0x000fc80000000000 */
[----:B------:R-:W-:Y:S01]  /*3190*/  FADD R3, -R43, R18 ;  /* 0x000000122b037221 */ /* 0x000fe20000000100 */
[----:B------:R-:W-:Y:S01]  /*31a0*/  FSEL R43, R18, R43, P0 ;  /* 0x0000002b122b7208 */ /* 0x000fe20000000000 */
[----:B------:R-:W-:Y:S01]  /*31b0*/  @!P2 FADD R46, -R38, -R21 ;  /* 0x80000015262ea221 */ /* 0x000fe20000000100 */
[----:B------:R-:W-:Y:S02]  /*31c0*/  VIADD R21, R19, 0xffffffff ;  /* 0xffffffff13157836 */ /* 0x000fe40000000000 */
[----:B------:R-:W-:Y:S01]  /*31d0*/  @P0 FADD R40, -R0, R3 ;  /* 0x0000000300280221 */ /* 0x000fe20000000100 */
[----:B------:R-:W-:Y:S02]  /*31e0*/  @!P2 FADD R48, R41, R46 ;  /* 0x0000002e2930a221 */ /* 0x000fe40000000000 */
[----:B------:R-:W-:Y:S02]  /*31f0*/  ISETP.GE.AND P1, PT, R21, UR32, PT ;  /* 0x0000002015007c0c */ /* 0x000fe4000bf26270 */
[----:B------:R-:W-:Y:S01]  /*3200*/  @!P2 FADD R21, -R41, R48 ;  /* 0x000000302915a221 */ /* 0x000fe20000000100 */
[----:B------:R-:W-:-:S03]  /*3210*/  @!P2 MOV R41, R48 ;  /* 0x000000300029a202 */ /* 0x000fc60000000f00 */
[----:B------:R-:W-:Y:S01]  /*3220*/  @!P2 FADD R38, -R46, R21 ;  /* 0x000000152e26a221 */ /* 0x000fe20000000100 */
[----:B------:R-:W-:-:S06]  /*3230*/  IMAD.MOV.U32 R21, RZ, RZ, R56 ;  /* 0x000000ffff157224 */ /* 0x000fcc00078e0038 */
[----:B------:R-:W-:Y:S05]  /*3240*/  @!P1 BRA `(.L_x_143) ;  /* 0x0000000000809947 */ /* 0x000fea0003800000 */
        /* <DEDUP_REMOVED lines=9> */
[----:B------:R-:W-:Y:S01]  /*32e0*/  IADD3 R36, PT, PT, R36, 0x1, RZ ;  /* 0x0000000124247810 */ /* 0x000fe20007ffe0ff */
[----:B------:R-:W-:Y:S03]  /*32f0*/  BSSY.RECONVERGENT B4, `(.L_x_145) ;  /* 0x000000e000047945 */ /* 0x000fe60003800200 */
        /* <DEDUP_REMOVED lines=9> */
.L_x_146:
[----:B------:R-:W0:Y:S02]  /*3390*/  MUFU.RCP R49, R18 ;  /* 0x0000001200317308 */ /* 0x000e240000001000 */
[----:B0-----:R-:W-:-:S04]  /*33a0*/  FFMA R0, R18, R49, -1 ;  /* 0xbf80000012007423 */ /* 0x001fc80000000031 */
[----:B------:R-:W-:-:S04]  /*33b0*/  FADD.FTZ R0, -R0, -RZ ;  /* 0x800000ff00007221 */ /* 0x000fc80000010100 */
[----:B------:R-:W-:-:S07]  /*33c0*/  FFMA R49, R49, R0, R49 ;  /* 0x0000000031317223 */ /* 0x000fce0000000031 */
.L_x_147:
[----:B------:R-:W-:Y:S05]  /*33d0*/  BSYNC.RECONVERGENT B4 ;  /* 0x0000000000047941 */ /* 0x000fea0003800200 */
.L_x_145:
[----:B------:R-:W-:Y:S01]  /*33e0*/  FADD R0, R40, R43 ;  /* 0x0000002b28007221 */ /* 0x000fe20000000000 */
[----:B------:R-:W-:-:S03]  /*33f0*/  FADD R18, R38, R41 ;  /* 0x0000002926127221 */ /* 0x000fc60000000000 */
[----:B------:R-:W-:Y:S01]  /*3400*/  FADD R0, -R39, R0 ;  /* 0x0000000027007221 */ /* 0x000fe20000000100 */
[----:B------:R-:W-:-:S03]  /*3410*/  FADD R18, -R37, R18 ;  /* 0x0000001225127221 */ /* 0x000fc60000000100 */
[-C--:B------:R-:W-:Y:S01]  /*3420*/  FFMA R39, R0, R49.reuse, R39 ;  /* 0x0000003100277223 */ /* 0x080fe20000000027 */
[----:B------:R-:W-:-:S07]  /*3430*/  FFMA R37, R18, R49, R37 ;  /* 0x0000003112257223 */ /* 0x000fce0000000025 */
.L_x_144:
[----:B------:R-:W-:Y:S05]  /*3440*/  BSYNC.RECONVERGENT B3 ;  /* 0x0000000000037941 */ /* 0x000fea0003800200 */
.L_x_143:
        /* <DEDUP_REMOVED lines=15> */
.L_x_149:
        /* <DEDUP_REMOVED lines=11> */
.L_x_152:
[----:B------:R-:W0:Y:S02]  /*35f0*/  MUFU.RCP R49, R18 ;  /* 0x0000001200317308 */ /* 0x000e240000001000 */
[----:B0-----:R-:W-:-:S04]  /*3600*/  FFMA R0, R18, R49, -1 ;  /* 0xbf80000012007423 */ /* 0x001fc80000000031 */
[----:B------:R-:W-:-:S04]  /*3610*/  FADD.FTZ R0, -R0, -RZ ;  /* 0x800000ff00007221 */ /* 0x000fc80000010100 */
[----:B------:R-:W-:-:S07]  /*3620*/  FFMA R49, R49, R0, R49 ;  /* 0x0000000031317223 */ /* 0x000fce0000000031 */
.L_x_153:
[----:B------:R-:W-:Y:S05]  /*3630*/  BSYNC.RECONVERGENT B4 ;  /* 0x0000000000047941 */ /* 0x000fea0003800200 */
.L_x_151:
        /* <DEDUP_REMOVED lines=8> */
.L_x_150:
[----:B------:R-:W-:Y:S05]  /*36c0*/  BSYNC.RECONVERGENT B3 ;  /* 0x0000000000037941 */ /* 0x000fea0003800200 */
.L_x_148:
        /* <DEDUP_REMOVED lines=25> */
.L_x_158:
[----:B------:R-:W0:Y:S02]  /*3860*/  MUFU.RCP R49, R46 ;  /* 0x0000002e00317308 */ /* 0x000e240000001000 */
[----:B0-----:R-:W-:-:S04]  /*3870*/  FFMA R0, R46, R49, -1 ;  /* 0xbf8000002e007423 */ /* 0x001fc80000000031 */
[----:B------:R-:W-:-:S04]  /*3880*/  FADD.FTZ R0, -R0, -RZ ;  /* 0x800000ff00007221 */ /* 0x000fc80000010100 */
[----:B------:R-:W-:-:S07]  /*3890*/  FFMA R49, R49, R0, R49 ;  /* 0x0000000031317223 */ /* 0x000fce0000000031 */
.L_x_159:
[----:B------:R-:W-:Y:S05]  /*38a0*/  BSYNC.RECONVERGENT B4 ;  /* 0x0000000000047941 */ /* 0x000fea0003800200 */
.L_x_157:
[----:B------:R-:W-:-:S04]  /*38b0*/  FADD R18, -R25, |R18| ;  /* 0x4000001219127221 */ /* 0x000fc80000000100 */
[----:B------:R-:W-:-:S07]  /*38c0*/  FFMA R25, R18, R49, R25 ;  /* 0x0000003112197223 */ /* 0x000fce0000000019 */
.L_x_156:
[----:B------:R-:W-:Y:S05]  /*38d0*/  BSYNC.RECONVERGENT B3 ;  /* 0x0000000000037941 */ /* 0x000fea0003800200 */
.L_x_155:
[----:B------:R-:W-:Y:S01]  /*38e0*/  LOP3.LUT P0, RZ, R16, 0xff, RZ, 0xc0, !PT ;  /* 0x000000ff10ff7812 */ /* 0x000fe2000780c0ff */
[----:B------:R-:W-:Y:S01]  /*38f0*/  BSSY.RECONVERGENT B3, `(.L_x_154) ;  /* 0x000001a000037945 */ /* 0x000fe20003800200 */
[----:B------:R-:W-:Y:S02]  /*3900*/  HFMA2 R16, -RZ, RZ, 0, 5.9604644775390625e-08 ;  /* 0x00000001ff107431 */ /* 0x000fe400000001ff */
        /* <DEDUP_REMOVED lines=16> */
.L_x_162:
[----:B------:R-:W0:Y:S02]  /*3a10*/  MUFU.RCP R49, R16 ;  /* 0x0000001000317308 */ /* 0x000e240000001000 */
[----:B0-----:R-:W-:-:S04]  /*3a20*/  FFMA R0, R16, R49, -1 ;  /* 0xbf80000010007423 */ /* 0x001fc80000000031 */
[----:B------:R-:W-:-:S04]  /*3a30*/  FADD.FTZ R0, -R0, -RZ ;  /* 0x800000ff00007221 */ /* 0x000fc80000010100 */
[----:B------:R-:W-:-:S07]  /*3a40*/  FFMA R49, R49, R0, R49 ;  /* 0x0000000031317223 */ /* 0x000fce0000000031 */
.L_x_163:
[----:B------:R-:W-:Y:S05]  /*3a50*/  BSYNC.RECONVERGENT B4 ;  /* 0x0000000000047941 */ /* 0x000fea0003800200 */
.L_x_161:
[----:B------:R-:W-:Y:S01]  /*3a60*/  FADD R3, -R26, R25 ;  /* 0x000000191a037221 */ /* 0x000fe20000000100 */
[----:B------:R-:W-:-:S03]  /*3a70*/  MOV R16, 0x1 ;  /* 0x0000000100107802 */ /* 0x000fc60000000f00 */
[----:B------:R-:W-:-:S07]  /*3a80*/  FFMA R26, R3, R49, R26 ;  /* 0x00000031031a7223 */ /* 0x000fce000000001a */
.L_x_160:
[----:B------:R-:W-:Y:S05]  /*3a90*/  BSYNC.RECONVERGENT B3 ;  /* 0x0000000000037941 */ /* 0x000fea0003800200 */
.L_x_154:
[----:B------:R-:W-:Y:S01]  /*3aa0*/  ISETP.GT.AND P0, PT, R23, RZ, PT ;  /* 0x000000ff1700720c */ /* 0x000fe20003f04270 */
[----:B------:R-:W-:Y:S01]  /*3ab0*/  BSSY.RECONVERGENT B1, `(.L_x_164) ;  /* 0x0000023000017945 */ /* 0x000fe20003800200 */
[----:B------:R-:W-:-:S13]  /*3ac0*/  ISETP.EQ.AND P1, PT, R44, -0x1, PT ;  /* 0xffffffff2c00780c */ /* 0x000fda0003f22270 */
[----:B------:R-:W-:Y:S05]  /*3ad0*/  @P0 BRA P1, `(.L_x_165) ;  /* 0x0000000000600947 */ /* 0x000fea0000800000 */
        /* <DEDUP_REMOVED lines=24> */
.L_x_165:
[----:B------:R-:W-:Y:S02]  /*3c60*/  UIMAD.WIDE.U32 UR22, UR21, 0x4, UR4 ;  /* 0x00000004151678a5 */ /* 0x000fe4000f8e0004 */
[----:B------:R-:W-:-:S04]  /*3c70*/  UIMAD.WIDE.U32 UR24, UR21, 0x4, UR6 ;  /* 0x00000004151878a5 */ /* 0x000fc8000f8e0006 */
[----:B------:R-:W-:Y:S01]  /*3c80*/  MOV R50, UR22 ;  /* 0x0000001600327c02 */ /* 0x000fe20008000f00 */
[----:B------:R-:W-:Y:S01]  /*3c90*/  IMAD.U32 R51, RZ, RZ, UR23 ;  /* 0x00000017ff337e24 */ /* 0x000fe2000f8e00ff */
[----:B------:R-:W-:Y:S01]  /*3ca0*/  MOV R48, UR24 ;  /* 0x0000001800307c02 */ /* 0x000fe20008000f00 */
[----:B------:R-:W-:-:S03]  /*3cb0*/  IMAD.U32 R49, RZ, RZ, UR25 ;  /* 0x00000019ff317e24 */ /* 0x000fc6000f8e00ff */
[----:B------:R0:W-:Y:S04]  /*3cc0*/  STG.E desc[UR14][R50.64], R33 ;  /* 0x0000002132007986 */ /* 0x0001e8000c10190e */
[----:B------:R0:W-:Y:S02]  /*3cd0*/  STG.E desc[UR14][R48.64], R33 ;  /* 0x0000002130007986 */ /* 0x0001e4000c10190e */
.L_x_166:
[----:B------:R-:W-:Y:S05]  /*3ce0*/  BSYNC.RECONVERGENT B1 ;  /* 0x0000000000017941 */ /* 0x000fea0003800200 */
.L_x_164:
[----:B-1----:R-:W-:Y:S01]  /*3cf0*/  IADD3 R0, PT, PT, R19, -0x1, RZ ;  /* 0xffffffff13007810 */ /* 0x002fe20007ffe0ff */
[----:B------:R-:W-:Y:S01]  /*3d00*/  IMAD.MOV.U32 R27, RZ, RZ, 0x1 ;  /* 0x00000001ff1b7424 */ /* 0x000fe200078e00ff */
[----:B------:R-:W-:Y:S02]  /*3d10*/  MOV R18, R47 ;  /* 0x0000002f00127202 */ /* 0x000fe40000000f00 */
[----:B------:R-:W-:-:S13]  /*3d20*/  ISETP.GE.AND P0, PT, R0, UR21, PT ;  /* 0x0000001500007c0c */ /* 0x000fda000bf06270 */
[----:B------:R-:W-:Y:S05]  /*3d30*/  @!P0 BRA `(.L_x_140) ;  /* 0x00000000004c8947 */ /* 0x000fea0003800000 */
        /* <DEDUP_REMOVED lines=9> */
[----:B0-----:R-:W-:Y:S05]  /*3dd0*/  CALL.REL.NOINC `($__internal_2_$__cuda_sm20_rcp_rn_f32_slowpath) ;  /* 0x0000000000e07944 */ /* 0x001fea0003c00000 */
[----:B------:R-:W-:Y:S05]  /*3de0*/  BRA `(.L_x_169) ;  /* 0x0000000000107947 */ /* 0x000fea0003800000 */
.L_x_168:
[----:B0-----:R-:W0:Y:S02]  /*3df0*/  MUFU.RCP R49, R46 ;  /* 0x0000002e00317308 */ /* 0x001e240000001000 */
[----:B0-----:R-:W-:-:S04]  /*3e00*/  FFMA R0, R46, R49, -1 ;  /* 0xbf8000002e007423 */ /* 0x001fc80000000031 */
[----:B------:R-:W-:-:S04]  /*3e10*/  FADD.FTZ R0, -R0, -RZ ;  /* 0x800000ff00007221 */ /* 0x000fc80000010100 */
[----:B------:R-:W-:-:S07]  /*3e20*/  FFMA R49, R49, R0, R49 ;  /* 0x0000000031317223 */ /* 0x000fce0000000031 */
.L_x_169:
[----:B------:R-:W-:Y:S05]  /*3e30*/  BSYNC.RECONVERGENT B3 ;  /* 0x0000000000037941 */ /* 0x000fea0003800200 */
.L_x_167:
[----:B------:R-:W-:-:S04]  /*3e40*/  FADD R3, -R22, R33 ;  /* 0x0000002116037221 */ /* 0x000fc80000000100 */
[----:B------:R-:W-:-:S05]  /*3e50*/  FFMA R22, R3, R49, R22 ;  /* 0x0000003103167223 */ /* 0x000fca0000000016 */
[----:B------:R1:W-:Y:S02]  /*3e60*/  STG.E desc[UR14][R14.64], R22 ;  /* 0x000000160e007986 */ /* 0x0003e4000c10190e */
.L_x_140:
[----:B------:R-:W-:Y:S05]  /*3e70*/  BSYNC.RECONVERGENT B2 ;  /* 0x0000000000027941 */ /* 0x000fea0003800200 */
.L_x_139:
        /* <DEDUP_REMOVED lines=14> */
[----:B------:R-:W-:Y:S02]  /*3f60*/  IADD3 R8, P5, PT, R8, 0x4, RZ ;  /* 0x0000000408087810 */ /* 0x000fe40007fbe0ff */
[----:B------:R-:W-:Y:S02]  /*3f70*/  IADD3 R44, PT, PT, R44, 0x1, RZ ;  /* 0x000000012c2c7810 */ /* 0x000fe40007ffe0ff */
[----:B------:R-:W-:-:S02]  /*3f80*/  IADD3.X R7, PT, PT, RZ, R7, RZ, P1, !PT ;  /* 0x00000007ff077210 */ /* 0x000fc40000ffe4ff */
[----:B------:R-:W-:Y:S02]  /*3f90*/  IADD3.X R13, PT, PT, RZ, R13, RZ, P3, !PT ;  /* 0x0000000dff0d7210 */ /* 0x000fe40001ffe4ff */
[----:B------:R-:W-:Y:S01]  /*3fa0*/  IADD3.X R9, PT, PT, RZ, R9, RZ, P5, !PT ;  /* 0x00000009ff097210 */ /* 0x000fe20002ffe4ff */
[----:B------:R-:W-:Y:S06]  /*3fb0*/  @P0 BRA `(.L_x_170) ;  /* 0xffffffec00e00947 */ /* 0x000fec000383ffff */
.L_x_75:
[----:B------:R-:W-:Y:S05]  /*3fc0*/  BSYNC.RECONVERGENT B0 ;  /* 0x0000000000007941 */ /* 0x000fea0003800200 */
.L_x_74:
[----:B------:R-:W1:Y:S01]  /*3fd0*/  S2R R0, SR_TID.X ;  /* 0x0000000000007919 */ /* 0x000e620000002100 */
[----:B------:R-:W2:Y:S02]  /*3fe0*/  LDCU UR12, c[0x0][0x3c4] ;  /* 0x00007880ff0c77ac */ /* 0x000ea40008000800 */
[----:B--2---:R-:W-:-:S04]  /*3ff0*/  UISETP.LT.AND UP0, UPT, UR21, UR12, UPT ;  /* 0x0000000c1500728c */ /* 0x004fc8000bf01270 */
[----:B------:R-:W-:Y:S01]  /*4000*/  USEL UR12, UR21, UR12, UP0 ;  /* 0x0000000c150c7287 */ /* 0x000fe20008000000 */
[----:B------:R-:W-:Y:S05]  /*4010*/  BAR.SYNC.DEFER_BLOCKING 0x0 ;  /* 0x0000000000007b1d */ /* 0x000fea0000010000 */
[----:B-1----:R-:W-:-:S13]  /*4020*/  ISETP.LT.AND P0, PT, R0, UR12, PT ;  /* 0x0000000c00007c0c */ /* 0x002fda000bf01270 */
[----:B------:R-:W-:Y:S05]  /*4030*/  @!P0 EXIT ;  /* 0x000000000000894d */ /* 0x000fea0003800000 */
[----:B------:R-:W-:Y:S01]  /*4040*/  IMAD.MOV.U32 R11, RZ, RZ, 0x7fc00000 ;  /* 0x7fc00000ff0b7424 */ /* 0x000fe200078e00ff */
[----:B------:R-:W1:Y:S06]  /*4050*/  LDCU UR13, c[0x0][0x360] ;  /* 0x00006c00ff0d77ac */ /* 0x000e6c0008000800 */
.L_x_171:
[----:B--2---:R-:W-:Y:S02]  /*4060*/  HFMA2 R3, -RZ, RZ, 0, 2.384185791015625e-07 ;  /* 0x00000004ff037431 */ /* 0x004fe400000001ff */
[----:B------:R-:W-:Y:S01]  /*4070*/  IMAD.MOV.U32 R5, RZ, RZ, 0x4 ;  /* 0x00000004ff057424 */ /* 0x000fe200078e00ff */
[----:B------:R-:W-:Y:S01]  /*4080*/  MOV R7, 0x4 ;  /* 0x0000000400077802 */ /* 0x000fe20000000f00 */
[----:B------:R-:W-:Y:S02]  /*4090*/  IMAD.MOV.U32 R9, RZ, RZ, 0x4 ;  /* 0x00000004ff097424 */ /* 0x000fe400078e00ff */
[----:B------:R-:W-:-:S04]  /*40a0*/  IMAD.WIDE R4, R0, R5, UR4 ;  /* 0x0000000400047e25 */ /* 0x000fc8000f8e0205 */
[----:B------:R-:W-:-:S04]  /*40b0*/  IMAD.WIDE R6, R0, R7, UR6 ;  /* 0x0000000600067e25 */ /* 0x000fc8000f8e0207 */
[----:B------:R-:W-:-:S04]  /*40c0*/  IMAD.WIDE R2, R0, R3, UR8 ;  /* 0x0000000800027e25 */ /* 0x000fc8000f8e0203 */
[C---:B------:R-:W-:Y:S01]  /*40d0*/  IMAD.WIDE R8, R0.reuse, R9, UR10 ;  /* 0x0000000a00087e25 */ /* 0x040fe2000f8e0209 */
[----:B------:R2:W-:Y:S01]  /*40e0*/  STG.E desc[UR14][R2.64], R11 ;  /* 0x0000000b02007986 */ /* 0x0005e2000c10190e */
[----:B-1----:R-:W-:-:S03]  /*40f0*/  IADD3 R0, PT, PT, R0, UR13, RZ ;  /* 0x0000000d00007c10 */ /* 0x002fc6000fffe0ff */
[----:B------:R2:W-:Y:S01]  /*4100*/  STG.E desc[UR14][R4.64], R11 ;  /* 0x0000000b04007986 */ /* 0x0005e2000c10190e */
[----:B------:R-:W-:-:S03]  /*4110*/  ISETP.GE.AND P0, PT, R0, UR12, PT ;  /* 0x0000000c00007c0c */ /* 0x000fc6000bf06270 */
[----:B------:R2:W-:Y:S04]  /*4120*/  STG.E desc[UR14][R6.64], R11 ;  /* 0x0000000b06007986 */ /* 0x0005e8000c10190e */
[----:B------:R2:W-:Y:S06]  /*4130*/  STG.E desc[UR14][R8.64], R11 ;  /* 0x0000000b08007986 */ /* 0x0005ec000c10190e */
[----:B------:R-:W-:Y:S05]  /*4140*/  @!P0 BRA `(.L_x_171) ;  /* 0xfffffffc00c48947 */ /* 0x000fea000383ffff */
[----:B------:R-:W-:Y:S05]  /*4150*/  EXIT ;  /* 0x000000000000794d */ /* 0x000fea0003800000 */
        .weak           $__internal_2_$__cuda_sm20_rcp_rn_f32_slowpath
        .type           $__internal_2_$__cuda_sm20_rcp_rn_f32_slowpath,@function
        .size           $__internal_2_$__cuda_sm20_rcp_rn_f32_slowpath,($__internal_3_$__cuda_sm3x_div_rn_noftz_f32_slowpath - $__internal_2_$__cuda_sm20_rcp_rn_f32_slowpath)
$__internal_2_$__cuda_sm20_rcp_rn_f32_slowpath:
[----:B------:R-:W-:Y:S01]  /*4160*/  IMAD.SHL.U32 R3, R0, 0x2, RZ ;  /* 0x0000000200037824 */ /* 0x000fe200078e00ff */
[----:B------:R-:W-:Y:S04]  /*4170*/  BSSY.RECONVERGENT B1, `(.L_x_172) ;  /* 0x0000030000017945 */ /* 0x000fe80003800200 */
[----:B------:R-:W-:-:S04]  /*4180*/  SHF.R.U32.HI R3, RZ, 0x18, R3 ;  /* 0x00000018ff037819 */ /* 0x000fc80000011603 */
[----:B------:R-:W-:-:S13]  /*4190*/  ISETP.NE.U32.AND P0, PT, R3, RZ, PT ;  /* 0x000000ff0300720c */ /* 0x000fda0003f05070 */
[----:B------:R-:W-:Y:S05]  /*41a0*/  @P0 BRA `(.L_x_173) ;  /* 0x0000000000280947 */ /* 0x000fea0003800000 */
[----:B------:R-:W-:-:S04]  /*41b0*/  SHF.L.U32 R3, R0, 0x1, RZ ;  /* 0x0000000100037819 */ /* 0x000fc800000006ff */
        /* <DEDUP_REMOVED lines=9> */
.L_x_173:
[----:B------:R-:W-:-:S05]  /*4250*/  VIADD R48, R3, 0xffffff03 ;  /* 0xffffff0303307836 */ /* 0x000fca0000000000 */
[----:B------:R-:W-:-:S13]  /*4260*/  ISETP.GT.U32.AND P0, PT, R48, 0x1, PT ;  /* 0x000000013000780c */ /* 0x000fda0003f04070 */
[----:B------:R-:W-:Y:S05]  /*4270*/  @P0 BRA `(.L_x_175) ;  /* 0x0000000000780947 */ /* 0x000fea0003800000 */
[----:B------:R-:W-:Y:S01]  /*4280*/  LOP3.LUT R55, R0, 0x7fffff, RZ, 0xc0, !PT ;  /* 0x007fffff00377812 */ /* 0x000fe200078ec0ff */
[----:B------:R-:W-:Y:S02]  /*4290*/  HFMA2 R51, -RZ, RZ, 0, 1.78813934326171875e-07 ;  /* 0x00000003ff337431 */ /* 0x000fe400000001ff */
[----:B------:R-:W-:Y:S01]  /*42a0*/  VIADD R3, R3, 0xffffff04 ;  /* 0xffffff0403037836 */ /* 0x000fe20000000000 */
[----:B------:R-:W-:-:S04]  /*42b0*/  LOP3.LUT R55, R55, 0x3f800000, RZ, 0xfc, !PT ;  /* 0x3f80000037377812 */ /* 0x000fc800078efcff */
[----:B------:R-:W0:Y:S01]  /*42c0*/  MUFU.RCP R50, R55 ;  /* 0x0000003700327308 */ /* 0x000e220000001000 */
[----:B------:R-:W-:Y:S01]  /*42d0*/  SHF.L.U32 R51, R51, R48, RZ ;  /* 0x0000003033337219 */ /* 0x000fe200000006ff */
[----:B0-----:R-:W-:-:S04]  /*42e0*/  FFMA R53, R55, R50, -1 ;  /* 0xbf80000037357423 */ /* 0x001fc80000000032 */
[----:B------:R-:W-:-:S04]  /*42f0*/  FADD.FTZ R53, -R53, -RZ ;  /* 0x800000ff35357221 */ /* 0x000fc80000010100 */
[CCC-:B------:R-:W-:Y:S01]  /*4300*/  FFMA.RM R49, R50.reuse, R53.reuse, R50.reuse ;  /* 0x0000003532317223 */ /* 0x1c0fe20000004032 */
[----:B------:R-:W-:-:S04]  /*4310*/  FFMA.RP R50, R50, R53, R50 ;  /* 0x0000003532327223 */ /* 0x000fc80000008032 */
[C---:B------:R-:W-:Y:S02]  /*4320*/  LOP3.LUT R52, R49.reuse, 0x7fffff, RZ, 0xc0, !PT ;  /* 0x007fffff31347812 */ /* 0x040fe400078ec0ff */
[----:B------:R-:W-:Y:S02]  /*4330*/  FSETP.NEU.FTZ.AND P0, PT, R49, R50, PT ;  /* 0x000000323100720b */ /* 0x000fe40003f1d000 */
[----:B------:R-:W-:Y:S02]  /*4340*/  LOP3.LUT R52, R52, 0x800000, RZ, 0xfc, !PT ;  /* 0x0080000034347812 */ /* 0x000fe400078efcff */
[----:B------:R-:W-:Y:S02]  /*4350*/  SEL R49, RZ, 0xffffffff, !P0 ;  /* 0xffffffffff317807 */ /* 0x000fe40004000000 */
[----:B------:R-:W-:Y:S02]  /*4360*/  LOP3.LUT R51, R51, R52, RZ, 0xc0, !PT ;  /* 0x0000003433337212 */ /* 0x000fe400078ec0ff */
        /* <DEDUP_REMOVED lines=11> */
[----:B------:R-:W-:-:S05]  /*4420*/  @!P0 IADD3 R3, PT, PT, R3, 0x1, RZ ;  /* 0x0000000103038810 */ /* 0x000fca0007ffe0ff */
[----:B------:R-:W-:-:S05]  /*4430*/  @!P1 IMAD.SHL.U32 R3, R3, 0x2, RZ ;  /* 0x0000000203039824 */ /* 0x000fca00078e00ff */
[----:B------:R-:W-:Y:S01]  /*4440*/  LOP3.LUT R49, R3, 0x80000000, R0, 0xf8, !PT ;  /* 0x8000000003317812 */ /* 0x000fe200078ef800 */
[----:B------:R-:W-:Y:S06]  /*4450*/  BRA `(.L_x_174) ;  /* 0x0000000000047947 */ /* 0x000fec0003800000 */
.L_x_175:
[----:B------:R0:W1:Y:S02]  /*4460*/  MUFU.RCP R49, R0 ;  /* 0x0000000000317308 */ /* 0x0000640000001000 */
.L_x_174:
[----:B------:R-:W-:Y:S05]  /*4470*/  BSYNC.RECONVERGENT B1 ;  /* 0x0000000000017941 */ /* 0x000fea0003800200 */
.L_x_172:
[----:B------:R-:W-:Y:S01]  /*4480*/  MOV R50, R46 ;  /* 0x0000002e00327202 */ /* 0x000fe20000000f00 */
[----:B------:R-:W-:-:S04]  /*4490*/  IMAD.MOV.U32 R51, RZ, RZ, 0x0 ;  /* 0x00000000ff337424 */ /* 0x000fc800078e00ff */
[----:B01----:R-:W-:Y:S05]  /*44a0*/  RET.REL.NODEC R50 `(dvdiqqe_batch_f32) ;  /* 0xffffffb832d47950 */ /* 0x003fea0003c3ffff */
        .weak           $__internal_3_$__cuda_sm3x_div_rn_noftz_f32_slowpath
        .type           $__internal_3_$__cuda_sm3x_div_rn_noftz_f32_slowpath,@function
        .size           $__internal_3_$__cuda_sm3x_div_rn_noftz_f32_slowpath,(.L_x_191 - $__internal_3_$__cuda_sm3x_div_rn_noftz_f32_slowpath)
$__internal_3_$__cuda_sm3x_div_rn_noftz_f32_slowpath:
[----:B------:R-:W-:Y:S01]  /*44b0*/  SHF.R.U32.HI R48, RZ, 0x17, R3 ;  /* 0x00000017ff307819 */ /* 0x000fe20000011603 */
[----:B------:R-:W-:Y:S01]  /*44c0*/  BSSY.RECONVERGENT B3, `(.L_x_176) ;  /* 0x0000062000037945 */ /* 0x000fe20003800200 */
[----:B------:R-:W-:Y:S02]  /*44d0*/  SHF.R.U32.HI R50, RZ, 0x17, R0 ;  /* 0x00000017ff327819 */ /* 0x000fe40000011600 */
[----:B------:R-:W-:Y:S02]  /*44e0*/  LOP3.LUT R48, R48, 0xff, RZ, 0xc0, !PT ;  /* 0x000000ff30307812 */ /* 0x000fe400078ec0ff */
[----:B------:R-:W-:Y:S02]  /*44f0*/  LOP3.LUT R50, R50, 0xff, RZ, 0xc0, !PT ;  /* 0x000000ff32327812 */ /* 0x000fe400078ec0ff */
[----:B------:R-:W-:-:S03]  /*4500*/  IADD3 R51, PT, PT, R48, -0x1, RZ ;  /* 0xffffffff30337810 */ /* 0x000fc60007ffe0ff */
[----:B------:R-:W-:Y:S01]  /*4510*/  VIADD R52, R50, 0xffffffff ;  /* 0xffffffff32347836 */ /* 0x000fe20000000000 */
[----:B------:R-:W-:-:S04]  /*4520*/  ISETP.GT.U32.AND P0, PT, R51, 0xfd, PT ;  /* 0x000000fd3300780c */ /* 0x000fc80003f04070 */
[----:B------:R-:W-:-:S13]  /*4530*/  ISETP.GT.U32.OR P0, PT, R52, 0xfd, P0 ;  /* 0x000000fd3400780c */ /* 0x000fda0000704470 */
[----:B------:R-:W-:Y:S01]  /*4540*/  @!P0 MOV R49, RZ ;  /* 0x000000ff00318202 */ /* 0x000fe20000000f00 */
        /* <DEDUP_REMOVED lines=19> */
[----:B------:R-:W-:Y:S01]  /*4680*/  @P0 IMAD.MOV.U32 R49, RZ, RZ, RZ ;  /* 0x000000ffff310224 */ /* 0x000fe200078e00ff */
[----:B------:R-:W-:Y:S01]  /*4690*/  @!P0 MOV R49, 0xffffffc0 ;  /* 0xffffffc000318802 */ /* 0x000fe20000000f00 */
[----:B------:R-:W-:Y:S01]  /*46a0*/  @!P0 FFMA R0, R0, 1.84467440737095516160e+19, RZ ;  /* 0x5f80000000008823 */ /* 0x000fe200000000ff */
[----:B------:R-:W-:-:S03]  /*46b0*/  @!P1 FFMA R3, R3, 1.84467440737095516160e+19, RZ ;  /* 0x5f80000003039823 */ /* 0x000fc600000000ff */
[----:B------:R-:W-:-:S07]  /*46c0*/  @!P1 VIADD R49, R49, 0x40 ;  /* 0x0000004031319836 */ /* 0x000fce0000000000 */
.L_x_177:
[----:B------:R-:W-:Y:S01]  /*46d0*/  LEA R54, R48, 0xc0800000, 0x17 ;  /* 0xc080000030367811 */ /* 0x000fe200078eb8ff */
[----:B------:R-:W-:Y:S01]  /*46e0*/  VIADD R51, R50, 0xffffff81 ;  /* 0xffffff8132337836 */ /* 0x000fe20000000000 */
[----:B------:R-:W-:Y:S02]  /*46f0*/  BSSY.RECONVERGENT B4, `(.L_x_182) ;  /* 0x0000035000047945 */ /* 0x000fe40003800200 */
[----:B------:R-:W-:Y:S01]  /*4700*/  IADD3 R54, PT, PT, -R54, R3, RZ ;  /* 0x0000000336367210 */ /* 0x000fe20007ffe1ff */
[----:B------:R-:W-:-:S03]  /*4710*/  IMAD R0, R51, -0x800000, R0 ;  /* 0xff80000033007824 */ /* 0x000fc600078e0200 */
[----:B------:R-:W0:Y:S01]  /*4720*/  MUFU.RCP R52, R54 ;  /* 0x0000003600347308 */ /* 0x000e220000001000 */
[----:B------:R-:W-:-:S04]  /*4730*/  FADD.FTZ R3, -R54, -RZ ;  /* 0x800000ff36037221 */ /* 0x000fc80000010100 */
[----:B0-----:R-:W-:-:S04]  /*4740*/  FFMA R53, R52, R3, 1 ;  /* 0x3f80000034357423 */ /* 0x001fc80000000003 */
[----:B------:R-:W-:-:S04]  /*4750*/  FFMA R53, R52, R53, R52 ;  /* 0x0000003534357223 */ /* 0x000fc80000000034 */
[----:B------:R-:W-:-:S04]  /*4760*/  FFMA R50, R0, R53, RZ ;  /* 0x0000003500327223 */ /* 0x000fc800000000ff */
[----:B------:R-:W-:-:S04]  /*4770*/  FFMA R52, R3, R50, R0 ;  /* 0x0000003203347223 */ /* 0x000fc80000000000 */
[----:B------:R-:W-:Y:S01]  /*4780*/  FFMA R52, R53, R52, R50 ;  /* 0x0000003435347223 */ /* 0x000fe20000000032 */
[----:B------:R-:W-:-:S03]  /*4790*/  IADD3 R50, PT, PT, R51, 0x7f, -R48 ;  /* 0x0000007f33327810 */ /* 0x000fc60007ffe830 */
[----:B------:R-:W-:Y:S01]  /*47a0*/  FFMA R3, R3, R52, R0 ;  /* 0x0000003403037223 */ /* 0x000fe20000000000 */
[----:B------:R-:W-:-:S03]  /*47b0*/  IADD3 R49, PT, PT, R50, R49, RZ ;  /* 0x0000003132317210 */ /* 0x000fc60007ffe0ff */
        /* <DEDUP_REMOVED lines=14> */
[CCC-:B------:R-:W-:Y:S01]  /*48a0*/  FFMA.RZ R49, R53.reuse, R3.reuse, R52.reuse ;  /* 0x0000000335317223 */ /* 0x1c0fe2000000c034 */
[CCC-:B------:R-:W-:Y:S01]  /*48b0*/  FFMA.RP R50, R53.reuse, R3.reuse, R52.reuse ;  /* 0x0000000335327223 */ /* 0x1c0fe20000008034 */
[----:B------:R-:W-:Y:S01]  /*48c0*/  FFMA.RM R3, R53, R3, R52 ;  /* 0x0000000335037223 */ /* 0x000fe20000004034 */
[C---:B------:R-:W-:Y:S01]  /*48d0*/  VIADD R51, R48.reuse, 0x20 ;  /* 0x0000002030337836 */ /* 0x040fe20000000000 */
[C---:B------:R-:W-:Y:S02]  /*48e0*/  ISETP.NE.AND P2, PT, R48.reuse, RZ, PT ;  /* 0x000000ff3000720c */ /* 0x040fe40003f45270 */
[----:B------:R-:W-:Y:S02]  /*48f0*/  LOP3.LUT R49, R49, 0x7fffff, RZ, 0xc0, !PT ;  /* 0x007fffff31317812 */ /* 0x000fe400078ec0ff */
[----:B------:R-:W-:Y:S02]  /*4900*/  ISETP.NE.AND P1, PT, R48, RZ, PT ;  /* 0x000000ff3000720c */ /* 0x000fe40003f25270 */
[----:B------:R-:W-:-:S02]  /*4910*/  LOP3.LUT R52, R49, 0x800000, RZ, 0xfc, !PT ;  /* 0x0080000031347812 */ /* 0x000fc400078efcff */
[----:B------:R-:W-:Y:S02]  /*4920*/  IADD3 R48, PT, PT, -R48, RZ, RZ ;  /* 0x000000ff30307210 */ /* 0x000fe40007ffe1ff */
[----:B------:R-:W-:Y:S02]  /*4930*/  SHF.L.U32 R51, R52, R51, RZ ;  /* 0x0000003334337219 */ /* 0x000fe400000006ff */
[----:B------:R-:W-:Y:S02]  /*4940*/  FSETP.NEU.FTZ.AND P0, PT, R50, R3, PT ;  /* 0x000000033200720b */ /* 0x000fe40003f1d000 */
[----:B------:R-:W-:Y:S02]  /*4950*/  SEL R3, R48, RZ, P2 ;  /* 0x000000ff30037207 */ /* 0x000fe40001000000 */
[----:B------:R-:W-:Y:S02]  /*4960*/  ISETP.NE.AND P1, PT, R51, RZ, P1 ;  /* 0x000000ff3300720c */ /* 0x000fe40000f25270 */
[----:B------:R-:W-:-:S02]  /*4970*/  SHF.R.U32.HI R52, RZ, R3, R52 ;  /* 0x00000003ff347219 */ /* 0x000fc40000011634 */
[----:B------:R-:W-:Y:S02]  /*4980*/  PLOP3.LUT P0, PT, P0, P1, PT, 0xf8, 0x8f ;  /* 0x00000000008f781c */ /* 0x000fe40000703f70 */
[----:B------:R-:W-:Y:S02]  /*4990*/  SHF.R.U32.HI R48, RZ, 0x1, R52 ;  /* 0x00000001ff307819 */ /* 0x000fe40000011634 */
[----:B------:R-:W-:-:S04]  /*49a0*/  SEL R3, RZ, 0x1, !P0 ;  /* 0x00000001ff037807 */ /* 0x000fc80004000000 */
[----:B------:R-:W-:-:S04]  /*49b0*/  LOP3.LUT R3, R3, 0x1, R48, 0xf8, !PT ;  /* 0x0000000103037812 */ /* 0x000fc800078ef830 */
[----:B------:R-:W-:-:S05]  /*49c0*/  LOP3.LUT R3, R3, R52, RZ, 0xc0, !PT ;  /* 0x0000003403037212 */ /* 0x000fca00078ec0ff */
[----:B------:R-:W-:-:S05]  /*49d0*/  IMAD.IADD R3, R48, 0x1, R3 ;  /* 0x0000000130037824 */ /* 0x000fca00078e0203 */
[----:B------:R-:W-:Y:S01]  /*49e0*/  LOP3.LUT R0, R3, R0, RZ, 0xfc, !PT ;  /* 0x0000000003007212 */ /* 0x000fe200078efcff */
[----:B------:R-:W-:Y:S06]  /*49f0*/  BRA `(.L_x_185) ;  /* 0x0000000000107947 */ /* 0x000fec0003800000 */
.L_x_184:
[----:B------:R-:W-:-:S04]  /*4a00*/  LOP3.LUT R0, R0, 0x80000000, RZ, 0xc0, !PT ;  /* 0x8000000000007812 */ /* 0x000fc800078ec0ff */
[----:B------:R-:W-:Y:S01]  /*4a10*/  LOP3.LUT R0, R0, 0x7f800000, RZ, 0xfc, !PT ;  /* 0x7f80000000007812 */ /* 0x000fe200078efcff */
[----:B------:R-:W-:Y:S06]  /*4a20*/  BRA `(.L_x_185) ;  /* 0x0000000000047947 */ /* 0x000fec0003800000 */
.L_x_183:
[----:B------:R-:W-:-:S07]  /*4a30*/  LEA R0, R49, R0, 0x17 ;  /* 0x0000000031007211 */ /* 0x000fce00078eb8ff */
.L_x_185:
[----:B------:R-:W-:Y:S05]  /*4a40*/  BSYNC.RECONVERGENT B4 ;  /* 0x0000000000047941 */ /* 0x000fea0003800200 */
.L_x_182:
[----:B------:R-:W-:Y:S05]  /*4a50*/  BRA `(.L_x_186) ;  /* 0x0000000000207947 */ /* 0x000fea0003800000 */
.L_x_181:
[----:B------:R-:W-:-:S04]  /*4a60*/  LOP3.LUT R0, R3, 0x80000000, R0, 0x48, !PT ;  /* 0x8000000003007812 */ /* 0x000fc800078e4800 */
[----:B------:R-:W-:Y:S01]  /*4a70*/  LOP3.LUT R0, R0, 0x7f800000, RZ, 0xfc, !PT ;  /* 0x7f80000000007812 */ /* 0x000fe200078efcff */
[----:B------:R-:W-:Y:S06]  /*4a80*/  BRA `(.L_x_186) ;  /* 0x0000000000147947 */ /* 0x000fec0003800000 */
.L_x_180:
[----:B------:R-:W-:Y:S01]  /*4a90*/  LOP3.LUT R0, R3, 0x80000000, R0, 0x48, !PT ;  /* 0x8000000003007812 */ /* 0x000fe200078e4800 */
[----:B------:R-:W-:Y:S06]  /*4aa0*/  BRA `(.L_x_186) ;  /* 0x00000000000c7947 */ /* 0x000fec0003800000 */
.L_x_179:
[----:B------:R-:W0:Y:S01]  /*4ab0*/  MUFU.RSQ R0, -QNAN ;  /* 0xffc0000000007908 */ /* 0x000e220000001400 */
[----:B------:R-:W-:Y:S05]  /*4ac0*/  BRA `(.L_x_186) ;  /* 0x0000000000047947 */ /* 0x000fea0003800000 */
.L_x_178:
[----:B------:R-:W-:-:S07]  /*4ad0*/  FADD.FTZ R0, R0, R3 ;  /* 0x0000000300007221 */ /* 0x000fce0000010000 */
.L_x_186:
[----:B------:R-:W-:Y:S05]  /*4ae0*/  BSYNC.RECONVERGENT B3 ;  /* 0x0000000000037941 */ /* 0x000fea0003800200 */
.L_x_176:
[----:B------:R-:W-:Y:S02]  /*4af0*/  HFMA2 R49, -RZ, RZ, 0, 0 ;  /* 0x00000000ff317431 */ /* 0x000fe400000001ff */
[----:B------:R-:W-:-:S04]  /*4b00*/  IMAD.MOV.U32 R48, RZ, RZ, R46 ;  /* 0x000000ffff307224 */ /* 0x000fc800078e002e */
[----:B0-----:R-:W-:Y:S05]  /*4b10*/  RET.REL.NODEC R48 `(dvdiqqe_batch_f32) ;  /* 0xffffffb430387950 */ /* 0x001fea0003c3ffff */
.L_x_187:
        /* <DEDUP_REMOVED lines=14> */
.L_x_191:


//--------------------- .nv.shared.reserved.0     --------------------------
	.section	.nv.shared.reserved.0,"aw",@nobits
	.weak		__nv_reservedSMEM_offset_0_alias
	.size		__nv_reservedSMEM_offset_0_alias, 0, 64
	.other		__nv_reservedSMEM_offset_0_alias,@"STO_CUDA_RESERVED_SHARED STV_DEFAULT"
__nv_reservedSMEM_offset_0_alias:
	.zero		0
	.zero		64


//--------------------- .nv.constant0.dvdiqqe_many_series_one_param_f32 --------------------------
	.section	.nv.constant0.dvdiqqe_many_series_one_param_f32,"a",@progbits
	.sectionflags	@""
	.align	4
.nv.constant0.dvdiqqe_many_series_one_param_f32:
	.zero		1000


//--------------------- .nv.constant0.dvdiqqe_batch_f32 --------------------------
	.section	.nv.constant0.dvdiqqe_batch_f32,"a",@progbits
	.sectionflags	@""
	.align	4
.nv.constant0.dvdiqqe_batch_f32:
	.zero		1016


//--------------------- SYMBOLS --------------------------

	.type		.nv.reservedSmem.offset0,@object
	.size		.nv.reservedSmem.offset0,0x4
